def matmul_kernel(
    a_ptr,
    b_ptr,
    c_ptr,
    M,
    N,
    K,
    stride_am,
    stride_ak,
    stride_bk,
    stride_bn,
    stride_cm,
    stride_cn,
    BLOCK_M: tl.constexpr,
    BLOCK_N: tl.constexpr,
    BLOCK_K: tl.constexpr,
    GROUP_M: tl.constexpr,
):
    pid = tl.program_id(axis=0)
    num_pid_m = tl.cdiv(M, BLOCK_M)
    num_pid_n = tl.cdiv(N, BLOCK_N)
    num_pid_in_group = GROUP_M * num_pid_n
    group_id = pid // num_pid_in_group
    first_pid_m = group_id * GROUP_M
    group_size_m = min(num_pid_m - first_pid_m, GROUP_M)
    pid_m = first_pid_m + ((pid % num_pid_in_group) % group_size_m)
    pid_n = (pid % num_pid_in_group) // group_size_m

    offs_am = (pid_m * BLOCK_M + tl.arange(0, BLOCK_M)) % M
    offs_bn = (pid_n * BLOCK_N + tl.arange(0, BLOCK_N)) % N
    offs_k = tl.arange(0, BLOCK_K)
    a_ptrs = a_ptr + offs_am[:, None] * stride_am + offs_k[None, :] * stride_ak
    b_ptrs = b_ptr + offs_k[:, None] * stride_bk + offs_bn[None, :] * stride_bn

    acc = tl.zeros((BLOCK_M, BLOCK_N), dtype=tl.float32)
    for kk in range(0, tl.cdiv(K, BLOCK_K)):
        a = tl.load(a_ptrs, mask=offs_k[None, :] < K - kk * BLOCK_K, other=0.0)
        b = tl.load(b_ptrs, mask=offs_k[:, None] < K - kk * BLOCK_K, other=0.0)
        acc = tl.dot(a, b, acc)
        a_ptrs += BLOCK_K * stride_ak
        b_ptrs += BLOCK_K * stride_bk

    c = acc.to(c_ptr.dtype.element_ty)
    offs_cm = pid_m * BLOCK_M + tl.arange(0, BLOCK_M)
    offs_cn = pid_n * BLOCK_N + tl.arange(0, BLOCK_N)
    c_ptrs = c_ptr + offs_cm[:, None] * stride_cm + offs_cn[None, :] * stride_cn
    mask = (offs_cm[:, None] < M) & (offs_cn[None, :] < N)
    tl.store(c_ptrs, c, mask=mask)

# config = {"BLOCK_K": 128, "BLOCK_M": 128, "BLOCK_N": 64, "GROUP_M": 8, "arch": "sm_100", "dtype": "fp8e4m3", "num_ctas": 1, "num_stages": 3, "num_warps": 8}
# arch = sm_100


// ===== COMPILED SASS (sm_100a) =====

	.target	sm_100a

	.elftype	@"ET_EXEC"


//--------------------- .note.nv.tkinfo           --------------------------
	.section	.note.nv.tkinfo,"",@"SHT_NOTE"
	.sectionflags	@"SHF_NOTE_NV_TKINFO"
	.tkinfo
        /*0018*/ 	.word	0x00000081
        /*0030*/ 	.string	""
        /*0030*/ 	.string	"ptxas-blackwell"
        /*0030*/ 	.string	"Cuda compilation tools, release 12.9, V12.9.86"
        /*0030*/ 	.string	"Build cuda_12.9.r12.9/compiler.36037853_0"
        /*0030*/ 	.string	"-v  -suppress-debug-info  -lineinfo  -arch sm_100a "



//--------------------- .note.nv.cuver            --------------------------
	.section	.note.nv.cuver,"",@"SHT_NOTE"
	.sectionflags	@"SHF_NOTE_NV_CUVER"
        /*0018*/ 	.short	0x0001
        /*001a*/ 	.short	0x0064
        /*001c*/ 	.short	0x0001
        /*001e*/ 	.short	0x0000
        /*0020*/ 	.short	0x0001
        /*0022*/ 	.short	0x0000


//--------------------- .nv.info                  --------------------------
	.section	.nv.info,"",@"SHT_CUDA_INFO"
	.align	4


	//----- nvinfo : EIATTR_REGCOUNT
	.align		4
        /*0000*/ 	.byte	0x04, 0x2f
        /*0002*/ 	.short	(.L_4 - .L_3)
	.align		4
.L_3:
        /*0004*/ 	.word	index@(matmul_kernel)
        /*0008*/ 	.word	0x000000ff


	//----- nvinfo : EIATTR_FRAME_SIZE
	.align		4
.L_4:
        /*000c*/ 	.byte	0x04, 0x11
        /*000e*/ 	.short	(.L_6 - .L_5)
	.align		4
.L_5:
        /*0010*/ 	.word	index@($__internal_2_$__cuda_sm10x_tcgen05_guardrail_trap_unallocated_columns_being_dealloced)
        /*0014*/ 	.word	0x000000c8


	//----- nvinfo : EIATTR_FRAME_SIZE
	.align		4
.L_6:
        /*0018*/ 	.byte	0x04, 0x11
        /*001a*/ 	.short	(.L_8 - .L_7)
	.align		4
.L_7:
        /*001c*/ 	.word	index@($__internal_1_$__cuda_sm10x_tcgen05_guardrail_trap_phase_invalid_during_alloc)
        /*0020*/ 	.word	0x000000c8


	//----- nvinfo : EIATTR_FRAME_SIZE
	.align		4
.L_8:
        /*0024*/ 	.byte	0x04, 0x11
        /*0026*/ 	.short	(.L_10 - .L_9)
	.align		4
.L_9:
        /*0028*/ 	.word	index@($__internal_0_$__cuda_sm10x_tcgen05_guardrail_trap_col_being_dealloced_not_returned_by_alloc)
        /*002c*/ 	.word	0x000000c8


	//----- nvinfo : EIATTR_FRAME_SIZE
	.align		4
.L_10:
        /*0030*/ 	.byte	0x04, 0x11
        /*0032*/ 	.short	(.L_12 - .L_11)
	.align		4
.L_11:
        /*0034*/ 	.word	index@(matmul_kernel)
        /*0038*/ 	.word	0x000000c8


	//----- nvinfo : EIATTR_MIN_STACK_SIZE
	.align		4
.L_12:
        /*003c*/ 	.byte	0x04, 0x12
        /*003e*/ 	.short	(.L_14 - .L_13)
	.align		4
.L_13:
        /*0040*/ 	.word	index@(matmul_kernel)
        /*0044*/ 	.word	0x000000c8
.L_14:


//--------------------- .nv.info.matmul_kernel    --------------------------
	.section	.nv.info.matmul_kernel,"",@"SHT_CUDA_INFO"
	.sectionflags	@""
	.align	4


	//----- nvinfo : EIATTR_CUDA_API_VERSION
	.align		4
        /*0000*/ 	.byte	0x04, 0x37
        /*0002*/ 	.short	(.L_16 - .L_15)
.L_15:
        /*0004*/ 	.word	0x00000081


	//----- nvinfo : EIATTR_KPARAM_INFO
	.align		4
.L_16:
        /*0008*/ 	.byte	0x04, 0x17
        /*000a*/ 	.short	(.L_18 - .L_17)
.L_17:
        /*000c*/ 	.word	0x00000000
        /*0010*/ 	.short	0x000d
        /*0012*/ 	.short	0x0048
        /*0014*/ 	.byte	0x00, 0xf4, 0x21, 0x00


	//----- nvinfo : EIATTR_KPARAM_INFO
	.align		4
.L_18:
        /*0018*/ 	.byte	0x04, 0x17
        /*001a*/ 	.short	(.L_20 - .L_19)
.L_19:
        /*001c*/ 	.word	0x00000000
        /*0020*/ 	.short	0x000c
        /*0022*/ 	.short	0x0040
        /*0024*/ 	.byte	0x00, 0xf4, 0x21, 0x00


	//----- nvinfo : EIATTR_KPARAM_INFO
	.align		4
.L_20:
        /*0028*/ 	.byte	0x04, 0x17
        /*002a*/ 	.short	(.L_22 - .L_21)
.L_21:
        /*002c*/ 	.word	0x00000000
        /*0030*/ 	.short	0x000b
        /*0032*/ 	.short	0x0038
        /*0034*/ 	.byte	0x00, 0xf0, 0x11, 0x00


	//----- nvinfo : EIATTR_KPARAM_INFO
	.align		4
.L_22:
        /*0038*/ 	.byte	0x04, 0x17
        /*003a*/ 	.short	(.L_24 - .L_23)
.L_23:
        /*003c*/ 	.word	0x00000000
        /*0040*/ 	.short	0x000a
        /*0042*/ 	.short	0x0034
        /*0044*/ 	.byte	0x00, 0xf0, 0x11, 0x00


	//----- nvinfo : EIATTR_KPARAM_INFO
	.align		4
.L_24:
        /*0048*/ 	.byte	0x04, 0x17
        /*004a*/ 	.short	(.L_26 - .L_25)
.L_25:
        /*004c*/ 	.word	0x00000000
        /*0050*/ 	.short	0x0009
        /*0052*/ 	.short	0x0030
        /*0054*/ 	.byte	0x00, 0xf0, 0x11, 0x00


	//----- nvinfo : EIATTR_KPARAM_INFO
	.align		4
.L_26:
        /*0058*/ 	.byte	0x04, 0x17
        /*005a*/ 	.short	(.L_28 - .L_27)
.L_27:
        /*005c*/ 	.word	0x00000000
        /*0060*/ 	.short	0x0008
        /*0062*/ 	.short	0x002c
        /*0064*/ 	.byte	0x00, 0xf0, 0x11, 0x00


	//----- nvinfo : EIATTR_KPARAM_INFO
	.align		4
.L_28:
        /*0068*/ 	.byte	0x04, 0x17
        /*006a*/ 	.short	(.L_30 - .L_29)
.L_29:
        /*006c*/ 	.word	0x00000000
        /*0070*/ 	.short	0x0007
        /*0072*/ 	.short	0x0028
        /*0074*/ 	.byte	0x00, 0xf0, 0x11, 0x00


	//----- nvinfo : EIATTR_KPARAM_INFO
	.align		4
.L_30:
        /*0078*/ 	.byte	0x04, 0x17
        /*007a*/ 	.short	(.L_32 - .L_31)
.L_31:
        /*007c*/ 	.word	0x00000000
        /*0080*/ 	.short	0x0006
        /*0082*/ 	.short	0x0024
        /*0084*/ 	.byte	0x00, 0xf0, 0x11, 0x00


	//----- nvinfo : EIATTR_KPARAM_INFO
	.align		4
.L_32:
        /*0088*/ 	.byte	0x04, 0x17
        /*008a*/ 	.short	(.L_34 - .L_33)
.L_33:
        /*008c*/ 	.word	0x00000000
        /*0090*/ 	.short	0x0005
        /*0092*/ 	.short	0x0020
        /*0094*/ 	.byte	0x00, 0xf0, 0x11, 0x00


	//----- nvinfo : EIATTR_KPARAM_INFO
	.align		4
.L_34:
        /*0098*/ 	.byte	0x04, 0x17
        /*009a*/ 	.short	(.L_36 - .L_35)
.L_35:
        /*009c*/ 	.word	0x00000000
        /*00a0*/ 	.short	0x0004
        /*00a2*/ 	.short	0x001c
        /*00a4*/ 	.byte	0x00, 0xf0, 0x11, 0x00


	//----- nvinfo : EIATTR_KPARAM_INFO
	.align		4
.L_36:
        /*00a8*/ 	.byte	0x04, 0x17
        /*00aa*/ 	.short	(.L_38 - .L_37)
.L_37:
        /*00ac*/ 	.word	0x00000000
        /*00b0*/ 	.short	0x0003
        /*00b2*/ 	.short	0x0018
        /*00b4*/ 	.byte	0x00, 0xf0, 0x11, 0x00


	//----- nvinfo : EIATTR_KPARAM_INFO
	.align		4
.L_38:
        /*00b8*/ 	.byte	0x04, 0x17
        /*00ba*/ 	.short	(.L_40 - .L_39)
.L_39:
        /*00bc*/ 	.word	0x00000000
        /*00c0*/ 	.short	0x0002
        /*00c2*/ 	.short	0x0010
        /*00c4*/ 	.byte	0x00, 0xf4, 0x21, 0x00


	//----- nvinfo : EIATTR_KPARAM_INFO
	.align		4
.L_40:
        /*00c8*/ 	.byte	0x04, 0x17
        /*00ca*/ 	.short	(.L_42 - .L_41)
.L_41:
        /*00cc*/ 	.word	0x00000000
        /*00d0*/ 	.short	0x0001
        /*00d2*/ 	.short	0x0008
        /*00d4*/ 	.byte	0x00, 0xf4, 0x21, 0x00


	//----- nvinfo : EIATTR_KPARAM_INFO
	.align		4
.L_42:
        /*00d8*/ 	.byte	0x04, 0x17
        /*00da*/ 	.short	(.L_44 - .L_43)
.L_43:
        /*00dc*/ 	.word	0x00000000
        /*00e0*/ 	.short	0x0000
        /*00e2*/ 	.short	0x0000
        /*00e4*/ 	.byte	0x00, 0xf4, 0x21, 0x00


	//----- nvinfo : EIATTR_AT_ENTRY_FRAGMENTS
	.align		4
.L_44:
        /*00e8*/ 	.byte	0x04, 0x4f
        /*00ea*/ 	.short	(.L_46 - .L_45)


	//   ....[0]....
.L_45:
        /*00ec*/ 	.word	0x00000004


	//----- nvinfo : EIATTR_RESERVED_SMEM_USED
	.align		4
.L_46:
        /*00f0*/ 	.byte	0x01, 0x41
	.zero		2


	//----- nvinfo : EIATTR_SPARSE_MMA_MASK
	.align		4
        /*00f4*/ 	.byte	0x03, 0x50
        /*00f6*/ 	.short	0x0000


	//----- nvinfo : EIATTR_TCGEN05_1CTA_USED
	.align		4
        /*00f8*/ 	.byte	0x01, 0x51
	.zero		2


	//----- nvinfo : EIATTR_MAXREG_COUNT
	.align		4
        /*00fc*/ 	.byte	0x03, 0x1b
        /*00fe*/ 	.short	0x00ff


	//----- nvinfo : EIATTR_NUM_BARRIERS
	.align		4
        /*0100*/ 	.byte	0x02, 0x4c
        /*0102*/ 	.byte	0x01
	.zero		1


	//----- nvinfo : EIATTR_ANNOTATIONS
	.align		4
        /*0104*/ 	.byte	0x04, 0x55
        /*0106*/ 	.short	(.L_48 - .L_47)


	//   ....[0]....
.L_47:
        /*0108*/ 	.word	0x00000001
        /*010c*/ 	.byte	0xb0, 0x0a, 0x00, 0x00, 0x01, 0x00, 0x00, 0x00, 0x10, 0x0b, 0x00, 0x00, 0x01, 0x00, 0x00, 0x00
        /* <DEDUP_REMOVED lines=54> */
        /*047c*/ 	.byte	0x90, 0xbc, 0x00, 0x00, 0x01, 0x00, 0x00, 0x00, 0xe0, 0xbc, 0x00, 0x00


	//----- nvinfo : EIATTR_INT_WARP_WIDE_INSTR_OFFSETS
	.align		4
.L_48:
        /*0488*/ 	.byte	0x04, 0x31
        /*048a*/ 	.short	(.L_50 - .L_49)


	//   ....[0]....
.L_49:
        /*048c*/ 	.word	0x000016f0


	//   ....[1]....
        /*0490*/ 	.word	0x00001700


	//   ....[2]....
        /*0494*/ 	.word	0x00004b50


	//   ....[3]....
        /*0498*/ 	.word	0x0000c270


	//   ....[4]....
        /*049c*/ 	.word	0x0000c2c0


	//----- nvinfo : EIATTR_COOP_GROUP_MASK_REGIDS
	.align		4
.L_50:
        /*04a0*/ 	.byte	0x04, 0x29
        /*04a2*/ 	.short	(.L_52 - .L_51)


	//   ....[0]....
.L_51:
        /*04a4*/ 	.word	0xffffffff


	//   ....[1]....
        /*04a8*/ 	.word	0xffffffff


	//   ....[2]....
        /*04ac*/ 	.word	0xffffffff


	//   ....[3]....
        /*04b0*/ 	.word	0xffffffff


	//----- nvinfo : EIATTR_COOP_GROUP_INSTR_OFFSETS
	.align		4
.L_52:
        /*04b4*/ 	.byte	0x04, 0x28
        /*04b6*/ 	.short	(.L_54 - .L_53)


	//   ....[0]....
.L_53:
        /*04b8*/ 	.word	0x00000080


	//   ....[1]....
        /*04bc*/ 	.word	0x00000340


	//   ....[2]....
        /*04c0*/ 	.word	0x0000c100


	//   ....[3]....
        /*04c4*/ 	.word	0x0000c370


	//----- nvinfo : EIATTR_VRC_CTA_INIT_COUNT
	.align		4
.L_54:
        /*04c8*/ 	.byte	0x02, 0x4a
        /*04ca*/ 	.byte	0x80
	.zero		1


	//----- nvinfo : EIATTR_MBARRIER_INSTR_OFFSETS
	.align		4
        /*04cc*/ 	.byte	0x04, 0x39
        /*04ce*/ 	.short	(.L_56 - .L_55)


	//   ....[0]....
.L_55:
        /*04d0*/ 	.word	0x00001840
        /*04d4*/ 	.word	0x000000ff
        /*04d8*/ 	.word	0x00000000
        /*04dc*/ 	.short	0x0100
        /*04de*/ 	.byte	0x06
	.zero		1


	//   ....[1]....
        /*04e0*/ 	.word	0x00004bb0
        /*04e4*/ 	.word	0x000000ff
        /*04e8*/ 	.word	0x0000c008
        /*04ec*/ 	.short	0x0100
        /*04ee*/ 	.byte	0x09
	.zero		1


	//   ....[2]....
        /*04f0*/ 	.word	0x00006d80
        /*04f4*/ 	.word	0x000000ff
        /*04f8*/ 	.word	0x00000000
        /*04fc*/ 	.short	0x010a
        /*04fe*/ 	.byte	0x06
	.zero		1


	//   ....[3]....
        /*0500*/ 	.word	0x0000ab80
        /*0504*/ 	.word	0x000000ff
        /*0508*/ 	.word	0x00000000
        /*050c*/ 	.short	0x010a
        /*050e*/ 	.byte	0x06
	.zero		1


	//   ....[4]....
        /*0510*/ 	.word	0x0000ac20
        /*0514*/ 	.word	0x000000ff
        /*0518*/ 	.word	0x0000c000
        /*051c*/ 	.short	0x0108
        /*051e*/ 	.byte	0x09
	.zero		1


	//   ....[5]....
        /*0520*/ 	.word	0x0000ac80
        /*0524*/ 	.word	0x000000ff
        /*0528*/ 	.word	0x0000c008
        /*052c*/ 	.short	0x0108
        /*052e*/ 	.byte	0x09
	.zero		1


	//   ....[6]....
        /*0530*/ 	.word	0x0000c390
        /*0534*/ 	.word	0x000000ff
        /*0538*/ 	.word	0x00000000
        /*053c*/ 	.short	0x010a
        /*053e*/ 	.byte	0x06
	.zero		1


	//   ....[7]....
        /*0540*/ 	.word	0x0000c3c0
        /*0544*/ 	.word	0x000000ff
        /*0548*/ 	.word	0x00000000
        /*054c*/ 	.short	0x010a
        /*054e*/ 	.byte	0x06
	.zero		1


	//----- nvinfo : EIATTR_NUM_MBARRIERS
	.align		4
.L_56:
        /*0550*/ 	.byte	0x03, 0x38
        /*0552*/ 	.short	0x0002


	//----- nvinfo : EIATTR_EXIT_INSTR_OFFSETS
	.align		4
        /*0554*/ 	.byte	0x04, 0x1c
        /*0556*/ 	.short	(.L_58 - .L_57)


	//   ....[0]....
.L_57:
        /*0558*/ 	.word	0x0000c380


	//----- nvinfo : EIATTR_REQNTID
	.align		4
.L_58:
        /*055c*/ 	.byte	0x04, 0x10
        /*055e*/ 	.short	(.L_60 - .L_59)
.L_59:
        /*0560*/ 	.word	0x00000100
        /*0564*/ 	.word	0x00000001
        /*0568*/ 	.word	0x00000001


	//----- nvinfo : EIATTR_CRS_STACK_SIZE
	.align		4
.L_60:
        /*056c*/ 	.byte	0x04, 0x1e
        /*056e*/ 	.short	(.L_62 - .L_61)
.L_61:
        /*0570*/ 	.word	0x00000000


	//----- nvinfo : EIATTR_CBANK_PARAM_SIZE
	.align		4
.L_62:
        /*0574*/ 	.byte	0x03, 0x19
        /*0576*/ 	.short	0x0050


	//----- nvinfo : EIATTR_PARAM_CBANK
	.align		4
        /*0578*/ 	.byte	0x04, 0x0a
        /*057a*/ 	.short	(.L_64 - .L_63)
	.align		4
.L_63:
        /*057c*/ 	.word	index@(.nv.constant0.matmul_kernel)
        /*0580*/ 	.short	0x0380
        /*0582*/ 	.short	0x0050


	//----- nvinfo : EIATTR_SW_WAR
	.align		4
.L_64:
        /*0584*/ 	.byte	0x04, 0x36
        /*0586*/ 	.short	(.L_66 - .L_65)
.L_65:
        /*0588*/ 	.word	0x00000008
.L_66:


//--------------------- .nv.compat                --------------------------
	.section	.nv.compat,"",@"SHT_CUDA_COMPAT_INFO"
	.align	4
        /*0000*/ 	.byte	0x02, 0x02, 0x02, 0x00, 0x02, 0x05, 0x05, 0x00, 0x02, 0x03, 0x00, 0x00, 0x02, 0x06, 0x01, 0x00


//--------------------- .nv.callgraph             --------------------------
	.section	.nv.callgraph,"",@"SHT_CUDA_CALLGRAPH"
	.align	4
	.sectionentsize	8
	.align		4
        /*0000*/ 	.word	0x00000000
	.align		4
        /*0004*/ 	.word	0xffffffff
	.align		4
        /*0008*/ 	.word	0x00000000
	.align		4
        /*000c*/ 	.word	0xfffffffe
	.align		4
        /*0010*/ 	.word	0x00000000
	.align		4
        /*0014*/ 	.word	0xfffffffd
	.align		4
        /*0018*/ 	.word	0x00000000
	.align		4
        /*001c*/ 	.word	0xfffffffc


//--------------------- .text.matmul_kernel       --------------------------
	.section	.text.matmul_kernel,"ax",@progbits
	.align	128
        .global         matmul_kernel
        .type           matmul_kernel,@function
        .size           matmul_kernel,(.L_x_20 - matmul_kernel)
        .other          matmul_kernel,@"STO_CUDA_ENTRY STV_DEFAULT"
matmul_kernel:
.text.matmul_kernel:
[----:B------:R-:W0:Y:S01]  /*0000*/  LDC R1, c[0x0][0x37c] ;  /* 0x0000df00ff017b82 */ /* 0x000e220000000800 */
[----:B------:R-:W1:Y:S01]  /*0010*/  S2R R0, SR_TID.X ;  /* 0x0000000000007919 */ /* 0x000e620000002100 */
[----:B0-----:R-:W-:Y:S01]  /*0020*/  VIADD R1, R1, 0xffffff38 ;  /* 0xffffff3801017836 */ /* 0x001fe20000000000 */
[----:B------:R-:W0:Y:S01]  /*0030*/  LDCU.64 UR20, c[0x0][0x358] ;  /* 0x00006b00ff1477ac */ /* 0x000e220008000a00 */
[----:B-1----:R-:W-:-:S13]  /*0040*/  ISETP.GE.U32.AND P0, PT, R0, 0x20, PT ;  /* 0x000000200000780c */ /* 0x002fda0003f06070 */
[----:B------:R-:W-:Y:S02]  /*0050*/  VOTEU.ANY UP0, P0 ;  /* 0x0000000000ff7886 */ /* 0x000fe40000000100 */
[----:B------:R-:W-:Y:S05]  /*0060*/  BRA.U UP0, `(.L_x_0) ;  /* 0x0000000100b87547 */ /* 0x000fea000b800000 */
[----:B------:R-:W1:Y:S01]  /*0070*/  S2UR UR6, SR_CgaCtaId ;  /* 0x00000000000679c3 */ /* 0x000e620000008800 */
[----:B------:R-:W-:Y:S01]  /*0080*/  NOP ;  /* 0x0000000000007918 */ /* 0x000fe20000000000 */
[----:B------:R-:W-:Y:S02]  /*0090*/  UMOV UR4, 0x40 ;  /* 0x0000004000047882 */ /* 0x000fe40000000000 */
[----:B-1----:R-:W-:-:S09]  /*00a0*/  ULEA UR4, UR6, UR4, 0x18 ;  /* 0x0000000406047291 */ /* 0x002fd2000f8ec0ff */
[----:B------:R-:W1:Y:S01]  /*00b0*/  LDS.U8 R0, [UR4] ;  /* 0x00000004ff007984 */ /* 0x000e620008000000 */
[----:B------:R-:W-:Y:S02]  /*00c0*/  UMOV UR4, 0x400 ;  /* 0x0000040000047882 */ /* 0x000fe40000000000 */
[----:B------:R-:W-:Y:S01]  /*00d0*/  ULEA UR4, UR6, UR4, 0x18 ;  /* 0x0000000406047291 */ /* 0x000fe2000f8ec0ff */
[----:B-1----:R-:W-:-:S13]  /*00e0*/  ISETP.NE.AND P0, PT, R0, RZ, PT ;  /* 0x000000ff0000720c */ /* 0x002fda0003f05270 */
[----:B------:R-:W-:Y:S05]  /*00f0*/  @P0 BRA `(.L_x_1) ;  /* 0x00000000007c0947 */ /* 0x000fea0003800000 */
[----:B------:R-:W-:-:S13]  /*0100*/  ELECT P0, URZ, PT ;  /* 0x0000000000ff782f */ /* 0x000fda0003800000 */
[----:B------:R-:W-:Y:S05]  /*0110*/  @!P0 BRA `(.L_x_2) ;  /* 0x0000000000848947 */ /* 0x000fea0003800000 */
[----:B------:R-:W-:Y:S01]  /*0120*/  UMOV UR5, 0x2 ;  /* 0x0000000200057882 */ /* 0x000fe20000000000 */
[----:B------:R-:W-:Y:S02]  /*0130*/  IMAD.MOV.U32 R4, RZ, RZ, 0x1 ;  /* 0x00000001ff047424 */ /* 0x000fe400078e00ff */
[----:B------:R-:W-:Y:S02]  /*0140*/  IMAD.MOV.U32 R5, RZ, RZ, 0x3 ;  /* 0x00000003ff057424 */ /* 0x000fe400078e00ff */
[----:B------:R-:W-:Y:S04]  /*0150*/  DEPBAR.LE SB1, 0x36 ;  /* 0x00009d800000791a */ /* 0x000fe80000000000 */
[----:B------:R-:W1:Y:S02]  /*0160*/  UTCATOMSWS.FIND_AND_SET.ALIGN UP1, UR5, UR5 ;  /* 0x00000005000575e3 */ /* 0x000e640008020800 */
[----:B-1----:R-:W-:-:S04]  /*0170*/  PLOP3.LUT P0, PT, PT, PT, UP1, 0x80, 0x8 ;  /* 0x000000000008781c */ /* 0x002fc80003f0f018 */
[----:B------:R-:W-:-:S04]  /*0180*/  SEL R0, RZ, 0xffffffff, !P0 ;  /* 0xffffffffff007807 */ /* 0x000fc80004000000 */
[----:B------:R-:W-:Y:S01]  /*0190*/  ISETP.NE.AND P0, PT, R0, RZ, PT ;  /* 0x000000ff0000720c */ /* 0x000fe20003f05270 */
[----:B------:R-:W-:-:S12]  /*01a0*/  IMAD.U32 R0, RZ, RZ, UR5 ;  /* 0x00000005ff007e24 */ /* 0x000fd8000f8e00ff */
[----:B------:R-:W-:Y:S05]  /*01b0*/  @P0 BRA `(.L_x_3) ;  /* 0x0000000000240947 */ /* 0x000fea0003800000 */
.L_x_4:
[----:B------:R-:W-:Y:S05]  /*01c0*/  NANOSLEEP 0x64 ;  /* 0x000000640000795d */ /* 0x000fea0003800000 */
[----:B------:R-:W-:-:S05]  /*01d0*/  UMOV UR5, 0x2 ;  /* 0x0000000200057882 */ /* 0x000fca0000000000 */
[----:B------:R-:W-:Y:S04]  /*01e0*/  DEPBAR.LE SB1, 0x36 ;  /* 0x00009d800000791a */ /* 0x000fe80000000000 */
[----:B------:R-:W1:Y:S02]  /*01f0*/  UTCATOMSWS.FIND_AND_SET.ALIGN UP1, UR5, UR5 ;  /* 0x00000005000575e3 */ /* 0x000e640008020800 */
[----:B-1----:R-:W-:-:S04]  /*0200*/  PLOP3.LUT P0, PT, PT, PT, UP1, 0x80, 0x8 ;  /* 0x000000000008781c */ /* 0x002fc80003f0f018 */
[----:B------:R-:W-:-:S04]  /*0210*/  SEL R0, RZ, 0xffffffff, !P0 ;  /* 0xffffffffff007807 */ /* 0x000fc80004000000 */
[----:B------:R-:W-:Y:S01]  /*0220*/  ISETP.NE.AND P0, PT, R0, RZ, PT ;  /* 0x000000ff0000720c */ /* 0x000fe20003f05270 */
[----:B------:R-:W-:-:S12]  /*0230*/  IMAD.U32 R0, RZ, RZ, UR5 ;  /* 0x00000005ff007e24 */ /* 0x000fd8000f8e00ff */
[----:B------:R-:W-:Y:S05]  /*0240*/  @!P0 BRA `(.L_x_4) ;  /* 0xfffffffc00dc8947 */ /* 0x000fea000383ffff */
.L_x_3:
[C---:B------:R-:W-:Y:S01]  /*0250*/  VIADD R3, R0.reuse, 0x10 ;  /* 0x0000001000037836 */ /* 0x040fe20000000000 */
[----:B------:R-:W-:Y:S01]  /*0260*/  UMOV UR5, 0x50 ;  /* 0x0000005000057882 */ /* 0x000fe20000000000 */
[----:B------:R-:W-:Y:S01]  /*0270*/  SHF.L.U32 R2, R5, R0, RZ ;  /* 0x0000000005027219 */ /* 0x000fe200000006ff */
[----:B------:R-:W-:Y:S01]  /*0280*/  ULEA UR5, UR6, UR5, 0x18 ;  /* 0x0000000506057291 */ /* 0x000fe2000f8ec0ff */
[----:B------:R-:W-:Y:S01]  /*0290*/  IMAD.SHL.U32 R0, R0, 0x20, RZ ;  /* 0x0000002000007824 */ /* 0x000fe200078e00ff */
[----:B------:R-:W-:-:S04]  /*02a0*/  SHF.L.U32 R3, R4, R3, RZ ;  /* 0x0000000304037219 */ /* 0x000fc800000006ff */
[----:B------:R-:W-:-:S05]  /*02b0*/  LOP3.LUT R2, R3, R2, RZ, 0xfc, !PT ;  /* 0x0000000203027212 */ /* 0x000fca00078efcff */
[----:B------:R1:W-:Y:S04]  /*02c0*/  ATOMS.OR RZ, [UR5], R2 ;  /* 0x00000002ffff798c */ /* 0x0003e8000b000005 */
[----:B------:R1:W-:Y:S01]  /*02d0*/  STS [UR4], R0 ;  /* 0x00000000ff007988 */ /* 0x0003e20008000804 */
[----:B------:R-:W-:Y:S05]  /*02e0*/  BRA `(.L_x_2) ;  /* 0x0000000000107947 */ /* 0x000fea0003800000 */
.L_x_1:
[----:B------:R-:W-:Y:S01]  /*02f0*/  IMAD.MOV.U32 R0, RZ, RZ, -0x1 ;  /* 0xffffffffff007424 */ /* 0x000fe200078e00ff */
[----:B------:R-:W-:-:S04]  /*0300*/  MOV R2, 0x330 ;  /* 0x0000033000027802 */ /* 0x000fc80000000f00 */
[----:B------:R1:W-:Y:S03]  /*0310*/  STS [UR4], R0 ;  /* 0x00000000ff007988 */ /* 0x0003e60008000804 */
[----:B01----:R-:W-:Y:S05]  /*0320*/  CALL.REL.NOINC `($__internal_1_$__cuda_sm10x_tcgen05_guardrail_trap_phase_invalid_during_alloc) ;  /* 0x000000c0003c7944 */ /* 0x003fea0003c00000 */
.L_x_2:
[----:B------:R-:W-:Y:S05]  /*0330*/  WARPSYNC.ALL ;  /* 0x0000000000007948 */ /* 0x000fea0003800000 */
[----:B------:R-:W-:Y:S01]  /*0340*/  NOP ;  /* 0x0000000000007918 */ /* 0x000fe20000000000 */
.L_x_0:
[----:B------:R-:W2:Y:S01]  /*0350*/  LDC.64 R98, c[0x0][0x398] ;  /* 0x0000e600ff627b82 */ /* 0x000ea20000000a00 */
[----:B------:R-:W3:Y:S01]  /*0360*/  S2R R5, SR_CTAID.X ;  /* 0x0000000000057919 */ /* 0x000ee20000002500 */
[----:B------:R-:W4:Y:S01]  /*0370*/  LDCU UR22, c[0x0][0x3a0] ;  /* 0x00007400ff1677ac */ /* 0x000f220008000800 */
[----:B------:R-:W-:Y:S01]  /*0380*/  PRMT R100, RZ, 0x7610, R100 ;  /* 0x00007610ff647816 */ /* 0x000fe20000000064 */
[----:B------:R-:W5:Y:S01]  /*0390*/  S2R R216, SR_TID.X ;  /* 0x0000000000d87919 */ /* 0x000f620000002100 */
[----:B------:R-:W-:Y:S01]  /*03a0*/  UMOV UR9, 0x400 ;  /* 0x0000040000097882 */ /* 0x000fe20000000000 */
[----:B------:R-:W1:Y:S02]  /*03b0*/  LDCU.64 UR12, c[0x0][0x3a8] ;  /* 0x00007500ff0c77ac */ /* 0x000e640008000a00 */
[----:B------:R-:W0:Y:S01]  /*03c0*/  S2UR UR7, SR_CgaCtaId ;  /* 0x00000000000779c3 */ /* 0x000e220000008800 */
[----:B------:R-:W-:Y:S01]  /*03d0*/  PRMT R114, RZ, 0x7610, R114 ;  /* 0x00007610ff727816 */ /* 0x000fe20000000072 */
[----:B------:R-:W0:Y:S01]  /*03e0*/  LDCU UR15, c[0x0][0x3a4] ;  /* 0x00007480ff0f77ac */ /* 0x000e220008000800 */
[----:B------:R-:W-:Y:S01]  /*03f0*/  UMOV UR11, 0x1 ;  /* 0x00000001000b7882 */ /* 0x000fe20000000000 */
[----:B------:R-:W0:Y:S01]  /*0400*/  LDCU.128 UR16, c[0x0][0x380] ;  /* 0x00007000ff1077ac */ /* 0x000e220008000c00 */
[----:B----4-:R-:W-:Y:S01]  /*0410*/  UIADD3 UR24, UPT, UPT, UR22, 0x7f, URZ ;  /* 0x0000007f16187890 */ /* 0x010fe2000fffe0ff */
[----:B-12---:R-:W-:Y:S01]  /*0420*/  VIADD R0, R99, 0x3f ;  /* 0x0000003f63007836 */ /* 0x006fe20000000000 */
[----:B------:R-:W-:-:S02]  /*0430*/  IABS R157, R99 ;  /* 0x00000063009d7213 */ /* 0x000fc40000000000 */
[----:B------:R-:W-:Y:S01]  /*0440*/  UISETP.GT.AND UP1, UPT, UR24, 0x7f, UPT ;  /* 0x0000007f1800788c */ /* 0x000fe2000bf24270 */
[----:B------:R-:W-:Y:S01]  /*0450*/  IMAD.U32 R67, RZ, RZ, UR12 ;  /* 0x0000000cff437e24 */ /* 0x000fe2000f8e00ff */
[----:B------:R-:W-:Y:S01]  /*0460*/  SHF.R.S32.HI R3, RZ, 0x1f, R0 ;  /* 0x0000001fff037819 */ /* 0x000fe20000011400 */
[----:B------:R-:W-:Y:S01]  /*0470*/  IMAD.U32 R94, RZ, RZ, UR12 ;  /* 0x0000000cff5e7e24 */ /* 0x000fe2000f8e00ff */
[----:B0-----:R-:W-:Y:S02]  /*0480*/  ULEA UR9, UR7, UR9, 0x18 ;  /* 0x0000000907097291 */ /* 0x001fe4000f8ec0ff */
[----:B------:R-:W-:Y:S01]  /*0490*/  LEA.HI R3, R3, R0, RZ, 0x6 ;  /* 0x0000000003037211 */ /* 0x000fe200078f30ff */
[----:B------:R-:W-:Y:S01]  /*04a0*/  IMAD.U32 R15, RZ, RZ, UR12 ;  /* 0x0000000cff0f7e24 */ /* 0x000fe2000f8e00ff */
[----:B---3--:R-:W-:Y:S01]  /*04b0*/  IABS R8, R5 ;  /* 0x0000000500087213 */ /* 0x008fe20000000000 */
[----:B------:R-:W-:Y:S01]  /*04c0*/  UIADD3 UR6, UPT, UPT, UR9, 0xc000, URZ ;  /* 0x0000c00009067890 */ /* 0x000fe2000fffe0ff */
[----:B------:R-:W-:-:S02]  /*04d0*/  SHF.R.S32.HI R3, RZ, 0x6, R3 ;  /* 0x00000006ff037819 */ /* 0x000fc40000011403 */
[----:B-----5:R-:W-:Y:S02]  /*04e0*/  SHF.R.U32.HI R135, RZ, 0x7, R216 ;  /* 0x00000007ff877819 */ /* 0x020fe400000116d8 */
[----:B------:R-:W-:Y:S01]  /*04f0*/  LOP3.LUT R236, R216, 0x7f, RZ, 0xc0, !PT ;  /* 0x0000007fd8ec7812 */ /* 0x000fe200078ec0ff */
[----:B------:R-:W-:Y:S01]  /*0500*/  IMAD.SHL.U32 R4, R3, 0x8, RZ ;  /* 0x0000000803047824 */ /* 0x000fe200078e00ff */
[----:B------:R-:W-:-:S04]  /*0510*/  SGXT.U32 R135, R135, 0x1 ;  /* 0x000000018787781a */ /* 0x000fc80000000000 */
[-C--:B------:R-:W-:Y:S02]  /*0520*/  IABS R7, R4.reuse ;  /* 0x0000000400077213 */ /* 0x080fe40000000000 */
[----:B------:R-:W-:Y:S02]  /*0530*/  IABS R10, R4 ;  /* 0x00000004000a7213 */ /* 0x000fe40000000000 */
[----:B------:R-:W0:Y:S08]  /*0540*/  I2F.RP R0, R7 ;  /* 0x0000000700007306 */ /* 0x000e300000209400 */
[----:B0-----:R-:W0:Y:S02]  /*0550*/  MUFU.RCP R0, R0 ;  /* 0x0000000000007308 */ /* 0x001e240000001000 */
[----:B0-----:R-:W-:-:S02]  /*0560*/  VIADD R2, R0, 0xffffffe ;  /* 0x0ffffffe00027836 */ /* 0x001fc40000000000 */
[----:B------:R-:W-:-:S04]  /*0570*/  IMAD.MOV R0, RZ, RZ, -R10 ;  /* 0x000000ffff007224 */ /* 0x000fc800078e0a0a */
[----:B------:R0:W1:Y:S02]  /*0580*/  F2I.FTZ.U32.TRUNC.NTZ R3, R2 ;  /* 0x0000000200037305 */ /* 0x000064000021f000 */
[----:B0-----:R-:W-:Y:S02]  /*0590*/  IMAD.MOV.U32 R2, RZ, RZ, RZ ;  /* 0x000000ffff027224 */ /* 0x001fe400078e00ff */
[----:B-1----:R-:W-:-:S04]  /*05a0*/  IMAD.MOV R6, RZ, RZ, -R3 ;  /* 0x000000ffff067224 */ /* 0x002fc800078e0a03 */
[----:B------:R-:W-:Y:S02]  /*05b0*/  IMAD R9, R6, R7, RZ ;  /* 0x0000000706097224 */ /* 0x000fe400078e02ff */
[----:B------:R-:W-:Y:S02]  /*05c0*/  IMAD.MOV.U32 R6, RZ, RZ, R8 ;  /* 0x000000ffff067224 */ /* 0x000fe400078e0008 */
[----:B------:R-:W-:Y:S01]  /*05d0*/  IMAD.HI.U32 R3, R3, R9, R2 ;  /* 0x0000000903037227 */ /* 0x000fe200078e0002 */
[----:B------:R-:W-:-:S05]  /*05e0*/  IABS R9, R98 ;  /* 0x0000006200097213 */ /* 0x000fca0000000000 */
[----:B------:R-:W-:-:S04]  /*05f0*/  IMAD.HI.U32 R3, R3, R6, RZ ;  /* 0x0000000603037227 */ /* 0x000fc800078e00ff */
[----:B------:R-:W-:Y:S01]  /*0600*/  IMAD R0, R3, R0, R6 ;  /* 0x0000000003007224 */ /* 0x000fe200078e0206 */
[----:B------:R-:W-:Y:S04]  /*0610*/  BAR.SYNC.DEFER_BLOCKING 0x0 ;  /* 0x0000000000007b1d */ /* 0x000fe80000010000 */
[----:B------:R-:W-:-:S13]  /*0620*/  ISETP.GT.U32.AND P1, PT, R7, R0, PT ;  /* 0x000000000700720c */ /* 0x000fda0003f24070 */
[----:B------:R-:W-:Y:S02]  /*0630*/  @!P1 IMAD.IADD R0, R0, 0x1, -R7 ;  /* 0x0000000100009824 */ /* 0x000fe400078e0a07 */
[----:B------:R-:W-:Y:S01]  /*0640*/  @!P1 VIADD R3, R3, 0x1 ;  /* 0x0000000103039836 */ /* 0x000fe20000000000 */
[----:B------:R-:W-:Y:S02]  /*0650*/  ISETP.NE.AND P1, PT, R4, RZ, PT ;  /* 0x000000ff0400720c */ /* 0x000fe40003f25270 */
[----:B------:R-:W-:Y:S02]  /*0660*/  ISETP.GE.U32.AND P0, PT, R0, R7, PT ;  /* 0x000000070000720c */ /* 0x000fe40003f06070 */
[----:B------:R-:W-:-:S04]  /*0670*/  LOP3.LUT R0, R5, R4, RZ, 0x3c, !PT ;  /* 0x0000000405007212 */ /* 0x000fc800078e3cff */
[----:B------:R-:W-:Y:S01]  /*0680*/  ISETP.GE.AND P2, PT, R0, RZ, PT ;  /* 0x000000ff0000720c */ /* 0x000fe20003f46270 */
[----:B------:R-:W-:-:S06]  /*0690*/  VIADD R0, R98, 0x7f ;  /* 0x0000007f62007836 */ /* 0x000fcc0000000000 */
[----:B------:R-:W-:-:S04]  /*06a0*/  @P0 VIADD R3, R3, 0x1 ;  /* 0x0000000103030836 */ /* 0x000fc80000000000 */
[----:B------:R-:W-:Y:S01]  /*06b0*/  IMAD.MOV.U32 R2, RZ, RZ, R3 ;  /* 0x000000ffff027224 */ /* 0x000fe200078e0003 */
[----:B------:R-:W-:-:S03]  /*06c0*/  SHF.R.S32.HI R3, RZ, 0x1f, R0 ;  /* 0x0000001fff037819 */ /* 0x000fc60000011400 */
[----:B------:R-:W-:Y:S01]  /*06d0*/  @!P2 IMAD.MOV R2, RZ, RZ, -R2 ;  /* 0x000000ffff02a224 */ /* 0x000fe200078e0a02 */
[----:B------:R-:W-:Y:S02]  /*06e0*/  @!P1 LOP3.LUT R2, RZ, R4, RZ, 0x33, !PT ;  /* 0x00000004ff029212 */ /* 0x000fe400078e33ff */
[----:B------:R-:W-:-:S03]  /*06f0*/  LEA.HI R3, R3, R0, RZ, 0x7 ;  /* 0x0000000003037211 */ /* 0x000fc600078f38ff */
[----:B------:R-:W-:Y:S02]  /*0700*/  IMAD.SHL.U32 R8, R2, 0x8, RZ ;  /* 0x0000000802087824 */ /* 0x000fe400078e00ff */
[----:B------:R-:W-:-:S03]  /*0710*/  IMAD.MOV R2, RZ, RZ, -R2 ;  /* 0x000000ffff027224 */ /* 0x000fc600078e0a02 */
[----:B------:R-:W-:Y:S01]  /*0720*/  LEA.HI.SX32 R3, R3, -R8, 0x19 ;  /* 0x8000000803037211 */ /* 0x000fe200078fcaff */
[----:B------:R-:W-:Y:S02]  /*0730*/  IMAD R10, R4, R2, R5 ;  /* 0x00000002040a7224 */ /* 0x000fe400078e0205 */
[----:B------:R-:W-:Y:S01]  /*0740*/  IMAD.MOV.U32 R2, RZ, RZ, RZ ;  /* 0x000000ffff027224 */ /* 0x000fe200078e00ff */
[----:B------:R-:W-:Y:S02]  /*0750*/  VIMNMX R11, PT, PT, R3, 0x8, PT ;  /* 0x00000008030b7848 */ /* 0x000fe40003fe0100 */
[----:B------:R-:W-:Y:S02]  /*0760*/  IABS R4, R10 ;  /* 0x0000000a00047213 */ /* 0x000fe40000000000 */
[----:B------:R-:W-:-:S04]  /*0770*/  IABS R7, R11 ;  /* 0x0000000b00077213 */ /* 0x000fc80000000000 */
[----:B------:R-:W0:Y:S08]  /*0780*/  I2F.RP R0, R7 ;  /* 0x0000000700007306 */ /* 0x000e300000209400 */
[----:B0-----:R-:W0:Y:S02]  /*0790*/  MUFU.RCP R0, R0 ;  /* 0x0000000000007308 */ /* 0x001e240000001000 */
[----:B0-----:R-:W-:-:S06]  /*07a0*/  VIADD R3, R0, 0xffffffe ;  /* 0x0ffffffe00037836 */ /* 0x001fcc0000000000 */
[----:B------:R-:W0:Y:S02]  /*07b0*/  F2I.FTZ.U32.TRUNC.NTZ R3, R3 ;  /* 0x0000000300037305 */ /* 0x000e24000021f000 */
[----:B0-----:R-:W-:-:S04]  /*07c0*/  IMAD.MOV R6, RZ, RZ, -R3 ;  /* 0x000000ffff067224 */ /* 0x001fc800078e0a03 */
[----:B------:R-:W-:Y:S01]  /*07d0*/  IMAD R5, R6, R7, RZ ;  /* 0x0000000706057224 */ /* 0x000fe200078e02ff */
[----:B------:R-:W-:-:S03]  /*07e0*/  IABS R6, R11 ;  /* 0x0000000b00067213 */ /* 0x000fc60000000000 */
[----:B------:R-:W-:-:S04]  /*07f0*/  IMAD.HI.U32 R2, R3, R5, R2 ;  /* 0x0000000503027227 */ /* 0x000fc800078e0002 */
[----:B------:R-:W-:Y:S02]  /*0800*/  IMAD.MOV.U32 R3, RZ, RZ, R4 ;  /* 0x000000ffff037224 */ /* 0x000fe400078e0004 */
[----:B------:R-:W0:Y:S01]  /*0810*/  I2F.RP R4, R157 ;  /* 0x0000009d00047306 */ /* 0x000e220000209400 */
[----:B------:R-:W-:Y:S02]  /*0820*/  IMAD.MOV R0, RZ, RZ, -R6 ;  /* 0x000000ffff007224 */ /* 0x000fe400078e0a06 */
[----:B------:R-:W-:-:S04]  /*0830*/  IMAD.HI.U32 R2, R2, R3, RZ ;  /* 0x0000000302027227 */ /* 0x000fc800078e00ff */
[----:B------:R-:W-:Y:S02]  /*0840*/  IMAD R0, R2, R0, R3 ;  /* 0x0000000002007224 */ /* 0x000fe400078e0203 */
[----:B------:R-:W1:Y:S03]  /*0850*/  I2F.RP R3, R9 ;  /* 0x0000000900037306 */ /* 0x000e660000209400 */
[----:B------:R-:W-:-:S05]  /*0860*/  ISETP.GT.U32.AND P1, PT, R7, R0, PT ;  /* 0x000000000700720c */ /* 0x000fca0003f24070 */
[----:B0-----:R-:W0:Y:S08]  /*0870*/  MUFU.RCP R4, R4 ;  /* 0x0000000400047308 */ /* 0x001e300000001000 */
[----:B------:R-:W-:Y:S01]  /*0880*/  @!P1 IMAD.IADD R0, R0, 0x1, -R7 ;  /* 0x0000000100009824 */ /* 0x000fe200078e0a07 */
[----:B-1----:R-:W1:Y:S01]  /*0890*/  MUFU.RCP R3, R3 ;  /* 0x0000000300037308 */ /* 0x002e620000001000 */
[----:B------:R-:W-:Y:S01]  /*08a0*/  @!P1 VIADD R2, R2, 0x1 ;  /* 0x0000000102029836 */ /* 0x000fe20000000000 */
[----:B------:R-:W-:-:S02]  /*08b0*/  ISETP.NE.AND P1, PT, R11, RZ, PT ;  /* 0x000000ff0b00720c */ /* 0x000fc40003f25270 */
[----:B------:R-:W-:Y:S02]  /*08c0*/  ISETP.GE.U32.AND P0, PT, R0, R7, PT ;  /* 0x000000070000720c */ /* 0x000fe40003f06070 */
[----:B------:R-:W-:Y:S01]  /*08d0*/  LOP3.LUT R0, R10, R11, RZ, 0x3c, !PT ;  /* 0x0000000b0a007212 */ /* 0x000fe200078e3cff */
[----:B------:R-:W2:Y:S01]  /*08e0*/  LDS R7, [UR9] ;  /* 0x00000009ff077984 */ /* 0x000ea20008000800 */
[----:B0-----:R-:W-:Y:S01]  /*08f0*/  VIADD R5, R4, 0xffffffe ;  /* 0x0ffffffe04057836 */ /* 0x001fe20000000000 */
[----:B------:R-:W-:Y:S01]  /*0900*/  BAR.SYNC.DEFER_BLOCKING 0x0 ;  /* 0x0000000000007b1d */ /* 0x000fe20000010000 */
[----:B------:R-:W-:Y:S02]  /*0910*/  ISETP.GE.AND P2, PT, R0, RZ, PT ;  /* 0x000000ff0000720c */ /* 0x000fe40003f46270 */
[----:B------:R-:W-:-:S03]  /*0920*/  SHF.R.U32.HI R0, RZ, 0x5, R216 ;  /* 0x00000005ff007819 */ /* 0x000fc600000116d8 */
[----:B------:R-:W0:Y:S02]  /*0930*/  F2I.FTZ.U32.TRUNC.NTZ R5, R5 ;  /* 0x0000000500057305 */ /* 0x000e24000021f000 */
[----:B------:R-:W-:Y:S01]  /*0940*/  @P0 VIADD R2, R2, 0x1 ;  /* 0x0000000102020836 */ /* 0x000fe20000000000 */
[----:B------:R-:W-:Y:S01]  /*0950*/  R2UR UR14, R0 ;  /* 0x00000000000e72ca */ /* 0x000fe200000e0000 */
[----:B-1----:R-:W-:Y:S01]  /*0960*/  VIADD R3, R3, 0xffffffe ;  /* 0x0ffffffe03037836 */ /* 0x002fe20000000000 */
[----:B------:R-:W-:Y:S02]  /*0970*/  SHF.R.U32.HI R0, RZ, 0x7, R216 ;  /* 0x00000007ff007819 */ /* 0x000fe400000116d8 */
[----:B------:R-:W-:Y:S01]  /*0980*/  PLOP3.LUT P0, PT, PT, PT, UP1, 0x80, 0x8 ;  /* 0x000000000008781c */ /* 0x000fe20003f0f018 */
[----:B------:R-:W-:Y:S01]  /*0990*/  @!P2 IMAD.MOV R2, RZ, RZ, -R2 ;  /* 0x000000ffff02a224 */ /* 0x000fe200078e0a02 */
[----:B------:R-:W-:Y:S01]  /*09a0*/  @!P1 LOP3.LUT R2, RZ, R11, RZ, 0x33, !PT ;  /* 0x0000000bff029212 */ /* 0x000fe200078e33ff */
[----:B------:R-:W1:Y:S01]  /*09b0*/  F2I.FTZ.U32.TRUNC.NTZ R3, R3 ;  /* 0x0000000300037305 */ /* 0x000e62000021f000 */
[----:B------:R-:W-:-:S03]  /*09c0*/  SGXT.U32 R0, R0, 0x1 ;  /* 0x000000010000781a */ /* 0x000fc60000000000 */
[----:B------:R-:W-:Y:S01]  /*09d0*/  IMAD.SHL.U32 R93, R2, 0x40, RZ ;  /* 0x00000040025d7824 */ /* 0x000fe200078e00ff */
[----:B------:R-:W-:Y:S01]  /*09e0*/  ISETP.LT.AND P0, PT, R0, UR22, P0 ;  /* 0x0000001600007c0c */ /* 0x000fe20008701270 */
[----:B0-----:R-:W-:Y:S01]  /*09f0*/  IMAD.MOV R4, RZ, RZ, -R5 ;  /* 0x000000ffff047224 */ /* 0x001fe200078e0a05 */
[----:B------:R-:W-:Y:S01]  /*0a00*/  USHF.L.U32 UR4, UR14, 0x15, URZ ;  /* 0x000000150e047899 */ /* 0x000fe200080006ff */
[----:B------:R-:W-:Y:S01]  /*0a10*/  IMAD.MOV R0, RZ, RZ, -R2 ;  /* 0x000000ffff007224 */ /* 0x000fe200078e0a02 */
[C---:B------:R-:W-:Y:S01]  /*0a20*/  LOP3.LUT R241, R93.reuse, R135, RZ, 0xfc, !PT ;  /* 0x000000875df17212 */ /* 0x040fe200078efcff */
[----:B------:R-:W-:Y:S01]  /*0a30*/  IMAD R91, R4, R157, RZ ;  /* 0x0000009d045b7224 */ /* 0x000fe200078e02ff */
[----:B------:R-:W-:Y:S01]  /*0a40*/  LOP3.LUT R240, R93, 0x2, R135, 0xfe, !PT ;  /* 0x000000025df07812 */ /* 0x000fe200078efe87 */
[----:B------:R-:W-:Y:S01]  /*0a50*/  IMAD.MOV.U32 R4, RZ, RZ, RZ ;  /* 0x000000ffff047224 */ /* 0x000fe200078e00ff */
[----:B------:R-:W-:Y:S01]  /*0a60*/  IABS R6, R241 ;  /* 0x000000f100067213 */ /* 0x000fe20000000000 */
[----:B------:R-:W-:Y:S01]  /*0a70*/  IMAD R0, R11, R0, R10 ;  /* 0x000000000b007224 */ /* 0x000fe200078e020a */
[----:B------:R-:W-:Y:S01]  /*0a80*/  IABS R136, R240 ;  /* 0x000000f000887213 */ /* 0x000fe20000000000 */
[----:B------:R-:W-:Y:S01]  /*0a90*/  IMAD.HI.U32 R91, R5, R91, R4 ;  /* 0x0000005b055b7227 */ /* 0x000fe200078e0004 */
[C-C-:B------:R-:W-:Y:S01]  /*0aa0*/  LOP3.LUT R239, R93.reuse, 0x4, R135.reuse, 0xfe, !PT ;  /* 0x000000045def7812 */ /* 0x140fe200078efe87 */
[----:B------:R-:W-:Y:S01]  /*0ab0*/  STL [R1+0x9c], R241 ;  /* 0x00009cf101007387 */ /* 0x000fe20000100800 */
[C---:B------:R-:W-:Y:S01]  /*0ac0*/  LOP3.LUT R238, R93.reuse, 0x6, R135, 0xfe, !PT ;  /* 0x000000065dee7812 */ /* 0x040fe200078efe87 */
[----:B-1----:R-:W-:Y:S01]  /*0ad0*/  IMAD.MOV R12, RZ, RZ, -R3 ;  /* 0x000000ffff0c7224 */ /* 0x002fe200078e0a03 */
[--C-:B------:R-:W-:Y:S01]  /*0ae0*/  LOP3.LUT R235, R93, 0xa, R135.reuse, 0xfe, !PT ;  /* 0x0000000a5deb7812 */ /* 0x100fe200078efe87 */
[----:B------:R-:W-:Y:S01]  /*0af0*/  IMAD.HI.U32 R2, R91, R6, RZ ;  /* 0x000000065b027227 */ /* 0x000fe200078e00ff */
[----:B------:R-:W-:Y:S01]  /*0b00*/  IABS R10, R238 ;  /* 0x000000ee000a7213 */ /* 0x000fe20000000000 */
[----:B------:R-:W-:Y:S01]  /*0b10*/  STL [R1+0x98], R240 ;  /* 0x000098f001007387 */ /* 0x000fe20000100800 */
[--C-:B------:R-:W-:Y:S01]  /*0b20*/  LOP3.LUT R237, R93, 0x8, R135.reuse, 0xfe, !PT ;  /* 0x000000085ded7812 */ /* 0x100fe200078efe87 */
[----:B------:R-:W-:Y:S01]  /*0b30*/  IMAD.HI.U32 R4, R91, R136, RZ ;  /* 0x000000885b047227 */ /* 0x000fe200078e00ff */
[----:B------:R-:W-:Y:S01]  /*0b40*/  IABS R160, R235 ;  /* 0x000000eb00a07213 */ /* 0x000fe20000000000 */
[----:B------:R-:W-:Y:S01]  /*0b50*/  STL [R1+0x94], R239 ;  /* 0x000094ef01007387 */ /* 0x000fe20000100800 */
[----:B------:R-:W-:Y:S01]  /*0b60*/  IABS R142, R237 ;  /* 0x000000ed008e7213 */ /* 0x000fe20000000000 */
[----:B------:R-:W-:Y:S01]  /*0b70*/  IMAD.MOV R161, RZ, RZ, -R2 ;  /* 0x000000ffffa17224 */ /* 0x000fe200078e0a02 */
[C-C-:B------:R-:W-:Y:S01]  /*0b80*/  LOP3.LUT R233, R93.reuse, 0xe, R135.reuse, 0xfe, !PT ;  /* 0x0000000e5de97812 */ /* 0x140fe200078efe87 */
[----:B------:R-:W-:Y:S01]  /*0b90*/  IMAD.IADD R0, R8, 0x1, R0 ;  /* 0x0000000108007824 */ /* 0x000fe200078e0200 */
[----:B------:R-:W-:Y:S01]  /*0ba0*/  IABS R8, R239 ;  /* 0x000000ef00087213 */ /* 0x000fe20000000000 */
[----:B------:R-:W-:Y:S01]  /*0bb0*/  IMAD R5, R12, R9, RZ ;  /* 0x000000090c057224 */ /* 0x000fe200078e02ff */
[C-C-:B------:R-:W-:Y:S01]  /*0bc0*/  LOP3.LUT R230, R93.reuse, 0x14, R135.reuse, 0xfe, !PT ;  /* 0x000000145de67812 */ /* 0x140fe200078efe87 */
[----:B------:R-:W-:Y:S01]  /*0bd0*/  IMAD.MOV.U32 R2, RZ, RZ, RZ ;  /* 0x000000ffff027224 */ /* 0x000fe200078e00ff */
[----:B------:R-:W-:Y:S01]  /*0be0*/  LOP3.LUT R231, R93, 0x12, R135, 0xfe, !PT ;  /* 0x000000125de77812 */ /* 0x000fe200078efe87 */
[----:B------:R-:W-:Y:S01]  /*0bf0*/  IMAD.MOV R4, RZ, RZ, -R4 ;  /* 0x000000ffff047224 */ /* 0x000fe200078e0a04 */
[----:B------:R-:W-:Y:S01]  /*0c00*/  IABS R148, R230 ;  /* 0x000000e600947213 */ /* 0x000fe20000000000 */
[----:B------:R-:W-:Y:S01]  /*0c10*/  IMAD.HI.U32 R2, R3, R5, R2 ;  /* 0x0000000503027227 */ /* 0x000fe200078e0002 */
[C-C-:B------:R-:W-:Y:S01]  /*0c20*/  LOP3.LUT R232, R93.reuse, 0x10, R135.reuse, 0xfe, !PT ;  /* 0x000000105de87812 */ /* 0x140fe200078efe87 */
[----:B------:R-:W-:Y:S01]  /*0c30*/  STL [R1+0x90], R238 ;  /* 0x000090ee01007387 */ /* 0x000fe20000100800 */
[--C-:B------:R-:W-:Y:S01]  /*0c40*/  LOP3.LUT R228, R93, 0x18, R135.reuse, 0xfe, !PT ;  /* 0x000000185de47812 */ /* 0x100fe200078efe87 */
[----:B------:R-:W-:Y:S01]  /*0c50*/  IMAD.HI.U32 R3, R91, R8, RZ ;  /* 0x000000085b037227 */ /* 0x000fe200078e00ff */
[----:B------:R-:W-:Y:S01]  /*0c60*/  IABS R146, R232 ;  /* 0x000000e800927213 */ /* 0x000fe20000000000 */
[----:B------:R-:W-:Y:S01]  /*0c70*/  STL [R1+0x8c], R237 ;  /* 0x00008ced01007387 */ /* 0x000fe20000100800 */
[--C-:B------:R-:W-:Y:S01]  /*0c80*/  LOP3.LUT R226, R93, 0x1c, R135.reuse, 0xfe, !PT ;  /* 0x0000001c5de27812 */ /* 0x100fe200078efe87 */
[----:B------:R-:W-:Y:S01]  /*0c90*/  IMAD R136, R157, R4, R136 ;  /* 0x000000049d887224 */ /* 0x000fe200078e0288 */
[--C-:B------:R-:W-:Y:S01]  /*0ca0*/  LOP3.LUT R227, R93, 0x1a, R135.reuse, 0xfe, !PT ;  /* 0x0000001a5de37812 */ /* 0x100fe200078efe87 */
[----:B------:R-:W-:Y:S01]  /*0cb0*/  IMAD.HI.U32 R4, R91, R10, RZ ;  /* 0x0000000a5b047227 */ /* 0x000fe200078e00ff */
[----:B------:R-:W-:Y:S01]  /*0cc0*/  LOP3.LUT R225, R93, 0x1e, R135, 0xfe, !PT ;  /* 0x0000001e5de17812 */ /* 0x000fe200078efe87 */
[----:B------:R-:W-:Y:S01]  /*0cd0*/  STL [R1+0x88], R235 ;  /* 0x000088eb01007387 */ /* 0x000fe20000100800 */
[----:B------:R-:W-:Y:S01]  /*0ce0*/  IABS R150, R227 ;  /* 0x000000e300967213 */ /* 0x000fe20000000000 */
[----:B------:R-:W-:Y:S01]  /*0cf0*/  IMAD.MOV R3, RZ, RZ, -R3 ;  /* 0x000000ffff037224 */ /* 0x000fe200078e0a03 */
[----:B------:R-:W-:Y:S01]  /*0d00*/  IABS R152, R225 ;  /* 0x000000e100987213 */ /* 0x000fe20000000000 */
[----:B------:R-:W-:Y:S01]  /*0d10*/  IMAD R161, R157, R161, R6 ;  /* 0x000000a19da17224 */ /* 0x000fe200078e0206 */
[--C-:B------:R-:W-:Y:S01]  /*0d20*/  LOP3.LUT R224, R93, 0x20, R135.reuse, 0xfe, !PT ;  /* 0x000000205de07812 */ /* 0x100fe200078efe87 */
[----:B------:R-:W-:Y:S01]  /*0d30*/  IMAD.HI.U32 R6, R91, R160, RZ ;  /* 0x000000a05b067227 */ /* 0x000fe200078e00ff */
[C-C-:B------:R-:W-:Y:S01]  /*0d40*/  LOP3.LUT R223, R93.reuse, 0x22, R135.reuse, 0xfe, !PT ;  /* 0x000000225ddf7812 */ /* 0x140fe200078efe87 */
[----:B------:R-:W-:Y:S01]  /*0d50*/  USHF.L.U32 UR5, UR14, 0x3, URZ ;  /* 0x000000030e057899 */ /* 0x000fe200080006ff */
[C-C-:B------:R-:W-:Y:S01]  /*0d60*/  LOP3.LUT R222, R93.reuse, 0x24, R135.reuse, 0xfe, !PT ;  /* 0x000000245dde7812 */ /* 0x140fe200078efe87 */
[----:B------:R-:W-:Y:S01]  /*0d70*/  IMAD.MOV R4, RZ, RZ, -R4 ;  /* 0x000000ffff047224 */ /* 0x000fe200078e0a04 */
[--C-:B------:R-:W-:Y:S01]  /*0d80*/  LOP3.LUT R221, R93, 0x26, R135.reuse, 0xfe, !PT ;  /* 0x000000265ddd7812 */ /* 0x100fe200078efe87 */
[----:B------:R-:W-:Y:S01]  /*0d90*/  IMAD.HI.U32 R5, R91, R142, RZ ;  /* 0x0000008e5b057227 */ /* 0x000fe200078e00ff */
[----:B------:R-:W-:Y:S01]  /*0da0*/  IABS R154, R223 ;  /* 0x000000df009a7213 */ /* 0x000fe20000000000 */
[----:B------:R-:W-:Y:S01]  /*0db0*/  ULOP3.LUT UR4, UR4, 0x600000, URZ, 0xc0, !UPT ;  /* 0x0060000004047892 */ /* 0x000fe2000f8ec0ff */
[----:B------:R-:W-:Y:S01]  /*0dc0*/  LOP3.LUT R234, R93, 0xc, R135, 0xfe, !PT ;  /* 0x0000000c5dea7812 */ /* 0x000fe200078efe87 */
[C---:B------:R-:W-:Y:S01]  /*0dd0*/  IMAD R137, R157.reuse, R3, R8 ;  /* 0x000000039d897224 */ /* 0x040fe200078e0208 */
[----:B------:R-:W-:Y:S01]  /*0de0*/  IABS R8, R233 ;  /* 0x000000e900087213 */ /* 0x000fe20000000000 */
[----:B------:R-:W-:Y:S01]  /*0df0*/  IMAD.MOV R6, RZ, RZ, -R6 ;  /* 0x000000ffff067224 */ /* 0x000fe200078e0a06 */
[----:B------:R-:W-:Y:S01]  /*0e00*/  IABS R156, R221 ;  /* 0x000000dd009c7213 */ /* 0x000fe20000000000 */
[----:B------:R-:W-:Y:S01]  /*0e10*/  IMAD R141, R157, R4, R10 ;  /* 0x000000049d8d7224 */ /* 0x000fe200078e020a */
[----:B------:R-:W-:Y:S01]  /*0e20*/  IABS R10, R231 ;  /* 0x000000e7000a7213 */ /* 0x000fe20000000000 */
[----:B------:R-:W-:Y:S01]  /*0e30*/  IMAD.MOV R5, RZ, RZ, -R5 ;  /* 0x000000ffff057224 */ /* 0x000fe200078e0a05 */
[--C-:B------:R-:W-:Y:S01]  /*0e40*/  LOP3.LUT R218, R93, 0x2c, R135.reuse, 0xfe, !PT ;  /* 0x0000002c5dda7812 */ /* 0x100fe200078efe87 */
[----:B------:R-:W-:Y:S01]  /*0e50*/  IMAD R160, R157, R6, R160 ;  /* 0x000000069da07224 */ /* 0x000fe200078e02a0 */
[--C-:B------:R-:W-:Y:S01]  /*0e60*/  LOP3.LUT R217, R93, 0x2e, R135.reuse, 0xfe, !PT ;  /* 0x0000002e5dd97812 */ /* 0x100fe200078efe87 */
[----:B------:R-:W-:Y:S01]  /*0e70*/  IMAD.HI.U32 R3, R91, R8, RZ ;  /* 0x000000085b037227 */ /* 0x000fe200078e00ff */
[--C-:B------:R-:W-:Y:S01]  /*0e80*/  LOP3.LUT R220, R93, 0x28, R135.reuse, 0xfe, !PT ;  /* 0x000000285ddc7812 */ /* 0x100fe200078efe87 */
[----:B------:R-:W-:Y:S01]  /*0e90*/  STL [R1+0x84], R234 ;  /* 0x000084ea01007387 */ /* 0x000fe20000100800 */
[----:B------:R-:W-:Y:S01]  /*0ea0*/  IABS R12, R234 ;  /* 0x000000ea000c7213 */ /* 0x000fe20000000000 */
[----:B------:R-:W-:Y:S01]  /*0eb0*/  IMAD R142, R157, R5, R142 ;  /* 0x000000059d8e7224 */ /* 0x000fe200078e028e */
[----:B------:R-:W-:Y:S01]  /*0ec0*/  LOP3.LUT R215, R93, 0x30, R135, 0xfe, !PT ;  /* 0x000000305dd77812 */ /* 0x000fe200078efe87 */
[C---:B------:R-:W-:Y:S01]  /*0ed0*/  IMAD.HI.U32 R6, R91.reuse, R148, RZ ;  /* 0x000000945b067227 */ /* 0x040fe200078e00ff */
[----:B------:R-:W-:Y:S01]  /*0ee0*/  IABS R140, R218 ;  /* 0x000000da008c7213 */ /* 0x000fe20000000000 */
[----:B------:R-:W-:Y:S01]  /*0ef0*/  STL [R1+0x80], R233 ;  /* 0x000080e901007387 */ /* 0x000fe20000100800 */
[----:B------:R-:W-:Y:S01]  /*0f00*/  IABS R144, R217 ;  /* 0x000000d900907213 */ /* 0x000fe20000000000 */
[----:B------:R-:W-:Y:S01]  /*0f10*/  IMAD.HI.U32 R5, R91, R10, RZ ;  /* 0x0000000a5b057227 */ /* 0x000fe200078e00ff */
[----:B------:R-:W-:Y:S01]  /*0f20*/  IABS R138, R220 ;  /* 0x000000dc008a7213 */ /* 0x000fe20000000000 */
[----:B------:R-:W-:Y:S01]  /*0f30*/  STL [R1+0x7c], R232 ;  /* 0x00007ce801007387 */ /* 0x000fe20000100800 */
[----:B--2---:R-:W-:Y:S01]  /*0f40*/  R2UR UR8, R7 ;  /* 0x00000000070872ca */ /* 0x004fe200000e0000 */
[----:B------:R-:W-:Y:S01]  /*0f50*/  IMAD.MOV R3, RZ, RZ, -R3 ;  /* 0x000000ffff037224 */ /* 0x000fe200078e0a03 */
[----:B------:R-:W-:Y:S01]  /*0f60*/  LOP3.LUT R229, R93, 0x16, R135, 0xfe, !PT ;  /* 0x000000165de57812 */ /* 0x000fe200078efe87 */
[----:B------:R-:W-:Y:S01]  /*0f70*/  IMAD.MOV R6, RZ, RZ, -R6 ;  /* 0x000000ffff067224 */ /* 0x000fe200078e0a06 */
[----:B------:R-:W-:Y:S01]  /*0f80*/  STL [R1+0x78], R231 ;  /* 0x000078e701007387 */ /* 0x000fe20000100800 */
[----:B------:R-:W-:Y:S01]  /*0f90*/  IMAD R13, R0, 0x80, R236 ;  /* 0x00000080000d7824 */ /* 0x000fe200078e02ec */
[----:B------:R-:W-:Y:S01]  /*0fa0*/  IABS R158, R229 ;  /* 0x000000e5009e7213 */ /* 0x000fe20000000000 */
[----:B------:R-:W-:Y:S01]  /*0fb0*/  IMAD.MOV R5, RZ, RZ, -R5 ;  /* 0x000000ffff057224 */ /* 0x000fe200078e0a05 */
[----:B------:R-:W-:Y:S01]  /*0fc0*/  STL [R1+0x74], R230 ;  /* 0x000074e601007387 */ /* 0x000fe20000100800 */
[----:B------:R-:W-:Y:S01]  /*0fd0*/  IMAD.HI.U32 R4, R91, R146, RZ ;  /* 0x000000925b047227 */ /* 0x000fe200078e00ff */
[----:B------:R-:W-:Y:S01]  /*0fe0*/  LOP3.LUT R219, R93, 0x2a, R135, 0xfe, !PT ;  /* 0x0000002a5ddb7812 */ /* 0x000fe200078efe87 */
[----:B------:R-:W-:Y:S01]  /*0ff0*/  ULOP3.LUT UR5, UR5, 0x20, URZ, 0xc0, !UPT ;  /* 0x0000002005057892 */ /* 0x000fe2000f8ec0ff */
[----:B------:R-:W-:Y:S01]  /*1000*/  STL [R1+0x70], R229 ;  /* 0x000070e501007387 */ /* 0x000fe20000100800 */
[C---:B------:R-:W-:Y:S01]  /*1010*/  IMAD R145, R157.reuse, R3, R8 ;  /* 0x000000039d917224 */ /* 0x040fe200078e0208 */
[----:B------:R-:W-:Y:S01]  /*1020*/  IABS R8, R228 ;  /* 0x000000e400087213 */ /* 0x000fe20000000000 */
[C---:B------:R-:W-:Y:S01]  /*1030*/  IMAD R148, R157.reuse, R6, R148 ;  /* 0x000000069d947224 */ /* 0x040fe200078e0294 */
[----:B------:R-:W-:Y:S01]  /*1040*/  IABS R6, R13 ;  /* 0x0000000d00067213 */ /* 0x000fe20000000000 */
[----:B------:R-:W-:Y:S01]  /*1050*/  IMAD R147, R157, R5, R10 ;  /* 0x000000059d937224 */ /* 0x000fe200078e020a */
[----:B------:R-:W-:Y:S01]  /*1060*/  IABS R10, R226 ;  /* 0x000000e2000a7213 */ /* 0x000fe20000000000 */
[----:B------:R-:W-:Y:S01]  /*1070*/  IMAD.MOV R4, RZ, RZ, -R4 ;  /* 0x000000ffff047224 */ /* 0x000fe200078e0a04 */
[----:B------:R-:W-:Y:S01]  /*1080*/  STL [R1+0x6c], R228 ;  /* 0x00006ce401007387 */ /* 0x000fe20000100800 */
[----:B------:R-:W-:Y:S01]  /*1090*/  IMAD.HI.U32 R0, R91, R8, RZ ;  /* 0x000000085b007227 */ /* 0x000fe200078e00ff */
[----:B------:R-:W-:Y:S01]  /*10a0*/  ISETP.GE.AND P2, PT, R13, RZ, PT ;  /* 0x000000ff0d00720c */ /* 0x000fe20003f46270 */
[----:B------:R-:W-:Y:S01]  /*10b0*/  UIADD3 UR10, UPT, UPT, UR5, UR4, UR8 ;  /* 0x00000004050a7290 */ /* 0x000fe2000fffe008 */
[----:B------:R-:W-:Y:S01]  /*10c0*/  STL [R1+0x68], R227 ;  /* 0x000068e301007387 */ /* 0x000fe20000100800 */
[----:B------:R-:W-:-:S02]  /*10d0*/  IMAD R146, R157, R4, R146 ;  /* 0x000000049d927224 */ /* 0x000fc400078e0292 */
[----:B------:R-:W-:Y:S01]  /*10e0*/  IMAD.HI.U32 R2, R2, R6, RZ ;  /* 0x0000000602027227 */ /* 0x000fe200078e00ff */
[----:B------:R-:W-:Y:S03]  /*10f0*/  STL [R1+0x64], R226 ;  /* 0x000064e201007387 */ /* 0x000fe60000100800 */
[----:B------:R-:W-:Y:S01]  /*1100*/  IMAD.HI.U32 R4, R91, R10, RZ ;  /* 0x0000000a5b047227 */ /* 0x000fe200078e00ff */
[----:B------:R-:W-:Y:S03]  /*1110*/  STL [R1+0x60], R225 ;  /* 0x000060e101007387 */ /* 0x000fe60000100800 */
[----:B------:R-:W-:Y:S01]  /*1120*/  IMAD.MOV R0, RZ, RZ, -R0 ;  /* 0x000000ffff007224 */ /* 0x000fe200078e0a00 */
[----:B------:R0:W-:Y:S01]  /*1130*/  STL [R1+0xa0], R13 ;  /* 0x0000a00d01007387 */ /* 0x0001e20000100800 */
[----:B------:R-:W-:-:S02]  /*1140*/  IMAD.MOV R2, RZ, RZ, -R2 ;  /* 0x000000ffff027224 */ /* 0x000fc400078e0a02 */
[----:B------:R-:W-:Y:S01]  /*1150*/  IMAD.MOV R4, RZ, RZ, -R4 ;  /* 0x000000ffff047224 */ /* 0x000fe200078e0a04 */
[----:B------:R1:W-:Y:S01]  /*1160*/  STL [R1+0x5c], R224 ;  /* 0x00005ce001007387 */ /* 0x0003e20000100800 */
[----:B------:R-:W-:-:S03]  /*1170*/  IMAD.HI.U32 R3, R91, R150, RZ ;  /* 0x000000965b037227 */ /* 0x000fc600078e00ff */
[----:B------:R1:W-:Y:S01]  /*1180*/  STL [R1+0x58], R223 ;  /* 0x000058df01007387 */ /* 0x0003e20000100800 */
[----:B------:R-:W-:Y:S01]  /*1190*/  IMAD R149, R157, R0, R8 ;  /* 0x000000009d957224 */ /* 0x000fe200078e0208 */
[----:B------:R-:W-:Y:S01]  /*11a0*/  IABS R8, R224 ;  /* 0x000000e000087213 */ /* 0x000fe20000000000 */
[----:B------:R-:W-:Y:S01]  /*11b0*/  IMAD R0, R9, R2, R6 ;  /* 0x0000000209007224 */ /* 0x000fe200078e0206 */
[----:B------:R1:W-:Y:S01]  /*11c0*/  STL [R1+0x54], R222 ;  /* 0x000054de01007387 */ /* 0x0003e20000100800 */
[----:B------:R-:W-:Y:S01]  /*11d0*/  IMAD R151, R157, R4, R10 ;  /* 0x000000049d977224 */ /* 0x000fe200078e020a */
[----:B------:R-:W-:Y:S01]  /*11e0*/  IABS R10, R222 ;  /* 0x000000de000a7213 */ /* 0x000fe20000000000 */
[----:B------:R-:W-:Y:S01]  /*11f0*/  IMAD.HI.U32 R5, R91, R152, RZ ;  /* 0x000000985b057227 */ /* 0x000fe200078e00ff */
[----:B------:R-:W-:Y:S01]  /*1200*/  ISETP.GT.U32.AND P1, PT, R9, R0, PT ;  /* 0x000000000900720c */ /* 0x000fe20003f24070 */
[----:B------:R1:W-:Y:S02]  /*1210*/  STL [R1+0x50], R221 ;  /* 0x000050dd01007387 */ /* 0x0003e40000100800 */
[----:B------:R-:W-:-:S02]  /*1220*/  IMAD.MOV R3, RZ, RZ, -R3 ;  /* 0x000000ffff037224 */ /* 0x000fc400078e0a03 */
[----:B------:R-:W-:Y:S01]  /*1230*/  IMAD.MOV R5, RZ, RZ, -R5 ;  /* 0x000000ffff057224 */ /* 0x000fe200078e0a05 */
[----:B------:R1:W-:Y:S01]  /*1240*/  STL [R1+0x4c], R220 ;  /* 0x00004cdc01007387 */ /* 0x0003e20000100800 */
[----:B------:R-:W-:Y:S02]  /*1250*/  IMAD R150, R157, R3, R150 ;  /* 0x000000039d967224 */ /* 0x000fe400078e0296 */
[C---:B------:R-:W-:Y:S01]  /*1260*/  IMAD.HI.U32 R2, R91.reuse, R8, RZ ;  /* 0x000000085b027227 */ /* 0x040fe200078e00ff */
[----:B------:R1:W-:Y:S03]  /*1270*/  STL [R1+0x48], R219 ;  /* 0x000048db01007387 */ /* 0x0003e60000100800 */
[C---:B------:R-:W-:Y:S01]  /*1280*/  IMAD.HI.U32 R3, R91.reuse, R154, RZ ;  /* 0x0000009a5b037227 */ /* 0x040fe200078e00ff */
[----:B------:R1:W-:Y:S03]  /*1290*/  STL [R1+0x44], R218 ;  /* 0x000044da01007387 */ /* 0x0003e60000100800 */
[----:B------:R-:W-:Y:S01]  /*12a0*/  IMAD.HI.U32 R4, R91, R10, RZ ;  /* 0x0000000a5b047227 */ /* 0x000fe200078e00ff */
[----:B------:R1:W-:Y:S03]  /*12b0*/  STL [R1+0x40], R217 ;  /* 0x000040d901007387 */ /* 0x0003e60000100800 */
[----:B------:R-:W-:Y:S01]  /*12c0*/  IMAD R152, R157, R5, R152 ;  /* 0x000000059d987224 */ /* 0x000fe200078e0298 */
[----:B------:R1:W-:Y:S01]  /*12d0*/  STL [R1+0x3c], R215 ;  /* 0x00003cd701007387 */ /* 0x0003e20000100800 */
[----:B------:R-:W-:-:S02]  /*12e0*/  IMAD.MOV R2, RZ, RZ, -R2 ;  /* 0x000000ffff027224 */ /* 0x000fc400078e0a02 */
[----:B------:R-:W-:-:S04]  /*12f0*/  IMAD.HI.U32 R5, R91, R156, RZ ;  /* 0x0000009c5b057227 */ /* 0x000fc800078e00ff */
[----:B------:R-:W-:Y:S02]  /*1300*/  IMAD.MOV R3, RZ, RZ, -R3 ;  /* 0x000000ffff037224 */ /* 0x000fe400078e0a03 */
[----:B------:R-:W-:Y:S02]  /*1310*/  IMAD.MOV R4, RZ, RZ, -R4 ;  /* 0x000000ffff047224 */ /* 0x000fe400078e0a04 */
[----:B------:R-:W-:Y:S01]  /*1320*/  IMAD R153, R157, R2, R8 ;  /* 0x000000029d997224 */ /* 0x000fe200078e0208 */
[----:B------:R-:W-:Y:S01]  /*1330*/  IABS R8, R215 ;  /* 0x000000d700087213 */ /* 0x000fe20000000000 */
[----:B------:R-:W-:-:S04]  /*1340*/  IMAD.HI.U32 R7, R91, R12, RZ ;  /* 0x0000000c5b077227 */ /* 0x000fc800078e00ff */
[----:B------:R-:W-:Y:S02]  /*1350*/  IMAD.MOV R5, RZ, RZ, -R5 ;  /* 0x000000ffff057224 */ /* 0x000fe400078e0a05 */
[C---:B------:R-:W-:Y:S02]  /*1360*/  IMAD R154, R157.reuse, R3, R154 ;  /* 0x000000039d9a7224 */ /* 0x040fe400078e029a */
[----:B------:R-:W-:Y:S01]  /*1370*/  IMAD R155, R157, R4, R10 ;  /* 0x000000049d9b7224 */ /* 0x000fe200078e020a */
[----:B------:R-:W-:Y:S01]  /*1380*/  LOP3.LUT R10, R135, 0x8, RZ, 0xfc, !PT ;  /* 0x00000008870a7812 */ /* 0x000fe200078efcff */
[----:B------:R-:W-:-:S04]  /*1390*/  IMAD.HI.U32 R3, R91, R140, RZ ;  /* 0x0000008c5b037227 */ /* 0x000fc800078e00ff */
[----:B------:R-:W-:-:S04]  /*13a0*/  IMAD.HI.U32 R4, R91, R144, RZ ;  /* 0x000000905b047227 */ /* 0x000fc800078e00ff */
[----:B------:R-:W-:Y:S02]  /*13b0*/  @!P1 IMAD.IADD R0, R0, 0x1, -R9 ;  /* 0x0000000100009824 */ /* 0x000fe400078e0a09 */
[----:B------:R-:W-:-:S03]  /*13c0*/  IMAD.HI.U32 R6, R91, R138, RZ ;  /* 0x0000008a5b067227 */ /* 0x000fc600078e00ff */
[----:B------:R-:W-:Y:S01]  /*13d0*/  ISETP.GT.U32.AND P1, PT, R9, R0, PT ;  /* 0x000000000900720c */ /* 0x000fe20003f24070 */
[----:B------:R-:W-:Y:S02]  /*13e0*/  IMAD.MOV R7, RZ, RZ, -R7 ;  /* 0x000000ffff077224 */ /* 0x000fe400078e0a07 */
[----:B------:R-:W-:Y:S02]  /*13f0*/  IMAD R156, R157, R5, R156 ;  /* 0x000000059d9c7224 */ /* 0x000fe400078e029c */
[----:B------:R-:W-:-:S04]  /*1400*/  IMAD.HI.U32 R5, R91, R8, RZ ;  /* 0x000000085b057227 */ /* 0x000fc800078e00ff */
[----:B------:R-:W-:Y:S02]  /*1410*/  IMAD.MOV R3, RZ, RZ, -R3 ;  /* 0x000000ffff037224 */ /* 0x000fe400078e0a03 */
[----:B------:R-:W-:Y:S02]  /*1420*/  IMAD.MOV R4, RZ, RZ, -R4 ;  /* 0x000000ffff047224 */ /* 0x000fe400078e0a04 */
[----:B------:R-:W-:Y:S02]  /*1430*/  IMAD.MOV R6, RZ, RZ, -R6 ;  /* 0x000000ffff067224 */ /* 0x000fe400078e0a06 */
[----:B------:R-:W-:Y:S02]  /*1440*/  IMAD R143, R157, R7, R12 ;  /* 0x000000079d8f7224 */ /* 0x000fe400078e020c */
[----:B------:R-:W-:-:S04]  /*1450*/  IMAD.HI.U32 R7, R91, R158, RZ ;  /* 0x0000009e5b077227 */ /* 0x000fc800078e00ff */
[----:B------:R-:W-:Y:S02]  /*1460*/  IMAD.MOV R5, RZ, RZ, -R5 ;  /* 0x000000ffff057224 */ /* 0x000fe400078e0a05 */
[C---:B------:R-:W-:Y:S02]  /*1470*/  IMAD R140, R157.reuse, R3, R140 ;  /* 0x000000039d8c7224 */ /* 0x040fe400078e028c */
[----:B------:R-:W-:Y:S02]  /*1480*/  IMAD R144, R157, R4, R144 ;  /* 0x000000049d907224 */ /* 0x000fe400078e0290 */
[----:B------:R-:W-:Y:S02]  /*1490*/  IMAD R4, R135, UR12, RZ ;  /* 0x0000000c87047c24 */ /* 0x000fe4000f8e02ff */
[----:B------:R-:W-:Y:S02]  /*14a0*/  IMAD.U32 R3, RZ, RZ, UR12 ;  /* 0x0000000cff037e24 */ /* 0x000fe4000f8e00ff */
[----:B------:R-:W-:Y:S01]  /*14b0*/  IMAD R138, R157, R6, R138 ;  /* 0x000000069d8a7224 */ /* 0x000fe200078e028a */
[----:B------:R-:W-:Y:S01]  /*14c0*/  IABS R6, R219 ;  /* 0x000000db00067213 */ /* 0x000fe20000000000 */
[----:B------:R-:W-:-:S02]  /*14d0*/  IMAD.MOV R7, RZ, RZ, -R7 ;  /* 0x000000ffff077224 */ /* 0x000fc400078e0a07 */
[----:B------:R-:W-:Y:S02]  /*14e0*/  IMAD R159, R157, R5, R8 ;  /* 0x000000059d9f7224 */ /* 0x000fe400078e0208 */
[----:B------:R-:W-:Y:S02]  /*14f0*/  IMAD.U32 R5, RZ, RZ, UR12 ;  /* 0x0000000cff057e24 */ /* 0x000fe4000f8e00ff */
[----:B------:R-:W-:Y:S02]  /*1500*/  IMAD R34, R3, 0x2, R4 ;  /* 0x0000000203227824 */ /* 0x000fe400078e0204 */
[----:B------:R-:W-:Y:S02]  /*1510*/  IMAD R158, R157, R7, R158 ;  /* 0x000000079d9e7224 */ /* 0x000fe400078e029e */
[----:B------:R-:W-:-:S04]  /*1520*/  IMAD.HI.U32 R2, R91, R6, RZ ;  /* 0x000000065b027227 */ /* 0x000fc800078e00ff */
[----:B------:R-:W-:Y:S02]  /*1530*/  IMAD.U32 R7, RZ, RZ, UR12 ;  /* 0x0000000cff077e24 */ /* 0x000fe4000f8e00ff */
[----:B------:R-:W-:Y:S02]  /*1540*/  IMAD R64, R5, 0x2, R34 ;  /* 0x0000000205407824 */ /* 0x000fe400078e0222 */
[----:B------:R-:W-:Y:S01]  /*1550*/  @!P1 IMAD.IADD R0, R0, 0x1, -R9 ;  /* 0x0000000100009824 */ /* 0x000fe200078e0a09 */
[----:B------:R-:W-:Y:S01]  /*1560*/  ISETP.NE.AND P1, PT, R98, RZ, PT ;  /* 0x000000ff6200720c */ /* 0x000fe20003f25270 */
[----:B------:R-:W-:Y:S02]  /*1570*/  IMAD.MOV R2, RZ, RZ, -R2 ;  /* 0x000000ffff027224 */ /* 0x000fe400078e0a02 */
[----:B------:R-:W-:Y:S02]  /*1580*/  IMAD.U32 R9, RZ, RZ, UR12 ;  /* 0x0000000cff097e24 */ /* 0x000fe4000f8e00ff */
[----:B------:R-:W-:-:S02]  /*1590*/  IMAD R92, R7, 0x2, R64 ;  /* 0x00000002075c7824 */ /* 0x000fc400078e0240 */
[----:B------:R-:W-:Y:S02]  /*15a0*/  IMAD R139, R157, R2, R6 ;  /* 0x000000029d8b7224 */ /* 0x000fe400078e0206 */
[----:B------:R-:W-:Y:S02]  /*15b0*/  IMAD R6, R9, 0x2, R92 ;  /* 0x0000000209067824 */ /* 0x000fe400078e025c */
[----:B------:R-:W-:Y:S02]  /*15c0*/  IMAD.MOV.U32 R179, RZ, RZ, R0 ;  /* 0x000000ffffb37224 */ /* 0x000fe400078e0000 */
[----:B------:R-:W-:Y:S02]  /*15d0*/  IMAD R36, R3, 0x2, R6 ;  /* 0x0000000203247824 */ /* 0x000fe400078e0206 */
[----:B------:R-:W-:Y:S01]  /*15e0*/  @!P2 IMAD.MOV R179, RZ, RZ, -R179 ;  /* 0x000000ffffb3a224 */ /* 0x000fe200078e0ab3 */
[----:B------:R-:W-:Y:S01]  /*15f0*/  @!P1 LOP3.LUT R179, RZ, R98, RZ, 0x33, !PT ;  /* 0x00000062ffb39212 */ /* 0x000fe200078e33ff */
[----:B------:R-:W-:Y:S01]  /*1600*/  IMAD R67, R67, 0x2, R36 ;  /* 0x0000000243437824 */ /* 0x000fe200078e0224 */
[----:B------:R-:W-:Y:S01]  /*1610*/  LOP3.LUT P2, RZ, R216, 0xff, RZ, 0xc0, !PT ;  /* 0x000000ffd8ff7812 */ /* 0x000fe2000784c0ff */
[----:B------:R-:W-:Y:S01]  /*1620*/  IMAD.U32 R11, RZ, RZ, UR12 ;  /* 0x0000000cff0b7e24 */ /* 0x000fe2000f8e00ff */
[----:B------:R-:W-:Y:S01]  /*1630*/  PLOP3.LUT P1, PT, PT, PT, UP1, 0x80, 0x8 ;  /* 0x000000000008781c */ /* 0x000fe20003f2f018 */
[----:B0-----:R-:W-:-:S02]  /*1640*/  IMAD.U32 R13, RZ, RZ, UR12 ;  /* 0x0000000cff0d7e24 */ /* 0x001fc4000f8e00ff */
[----:B------:R-:W-:Y:S01]  /*1650*/  IMAD R94, R94, 0x2, R67 ;  /* 0x000000025e5e7824 */ /* 0x000fe200078e0243 */
[----:B-1----:R-:W-:Y:S09]  /*1660*/  BRA.U UP0, `(.L_x_5) ;  /* 0x0000000100187547 */ /* 0x002ff2000b800000 */
[----:B------:R-:W-:Y:S01]  /*1670*/  ELECT P3, URZ, PT ;  /* 0x0000000000ff782f */ /* 0x000fe20003860000 */
[----:B------:R-:W-:Y:S01]  /*1680*/  IMAD.MOV.U32 R0, RZ, RZ, 0x1 ;  /* 0x00000001ff007424 */ /* 0x000fe200078e00ff */
[----:B------:R-:W-:Y:S01]  /*1690*/  UMOV UR4, 0x40 ;  /* 0x0000004000047882 */ /* 0x000fe20000000000 */
[----:B------:R-:W-:Y:S01]  /*16a0*/  UVIRTCOUNT.DEALLOC.SMPOOL 0x80 ;  /* 0x000000800000784c */ /* 0x000fe20000000000 */
[----:B------:R-:W-:-:S09]  /*16b0*/  ULEA UR4, UR7, UR4, 0x18 ;  /* 0x0000000407047291 */ /* 0x000fd2000f8ec0ff */
[----:B------:R0:W-:Y:S03]  /*16c0*/  @P3 STS.U8 [UR4], R0 ;  /* 0x00000000ff003988 */ /* 0x0001e60008000004 */
.L_x_5:
[----:B------:R-:W-:Y:S01]  /*16d0*/  STTM.x32 tmem[UR10], RZ ;  /* 0x000000ff000079ed */ /* 0x000fe200082c000a */
[----:B------:R-:W1:Y:S02]  /*16e0*/  FENCE.VIEW.ASYNC.T ;  /* 0x00000000000073c6 */ /* 0x000e640000000200 */
[----:B-1----:R-:W-:Y:S01]  /*16f0*/  VOTEU.ALL UP2, P2 ;  /* 0x0000000000ff7886 */ /* 0x002fe20001040000 */
[----:B------:R-:W-:Y:S01]  /*1700*/  VOTEU.ALL UP3, P2 ;  /* 0x0000000000ff7886 */ /* 0x000fe20001060000 */
[----:B------:R-:W-:Y:S01]  /*1710*/  IMAD R8, R5, 0x2, R94 ;  /* 0x0000000205087824 */ /* 0x000fe200078e025e */
[----:B------:R-:W-:Y:S01]  /*1720*/  ISETP.LT.AND P1, PT, R10, UR22, P1 ;  /* 0x000000160a007c0c */ /* 0x000fe20008f21270 */
[----:B------:R-:W-:Y:S01]  /*1730*/  IMAD R179, R179, UR15, RZ ;  /* 0x0000000fb3b37c24 */ /* 0x000fe2000f8e02ff */
[----:B------:R-:W-:-:S04]  /*1740*/  @!UP2 UIADD3 UR4, UPT, UPT, -UR11, 0x100000, URZ ;  /* 0x001000000b04a890 */ /* 0x000fc8000fffe1ff */
[----:B------:R-:W-:Y:S02]  /*1750*/  @!UP2 USHF.L.U32 UR5, UR4, 0xb, URZ ;  /* 0x0000000b0405a899 */ /* 0x000fe400080006ff */
[----:B------:R-:W-:Y:S01]  /*1760*/  @!UP2 USHF.L.U32 UR4, UR4, 0x1, URZ ;  /* 0x000000010404a899 */ /* 0x000fe200080006ff */
[----:B------:R-:W-:Y:S01]  /*1770*/  BAR.SYNC.DEFER_BLOCKING 0x0 ;  /* 0x0000000000007b1d */ /* 0x000fe20000010000 */
[----:B------:R-:W-:Y:S01]  /*1780*/  IMAD R38, R11, 0x2, R8 ;  /* 0x000000020b267824 */ /* 0x000fe200078e0208 */
[----:B------:R-:W-:-:S03]  /*1790*/  IADD3 R181, P3, PT, R179, UR16, RZ ;  /* 0x00000010b3b57c10 */ /* 0x000fc6000ff7e0ff */
[----:B------:R-:W-:Y:S01]  /*17a0*/  IMAD R66, R7, 0x2, R38 ;  /* 0x0000000207427824 */ /* 0x000fe200078e0226 */
[----:B------:R-:W-:-:S03]  /*17b0*/  LEA.HI.X.SX32 R179, R179, UR17, 0x1, P3 ;  /* 0x00000011b3b37c11 */ /* 0x000fc600098f0eff */
[----:B------:R-:W-:Y:S01]  /*17c0*/  IMAD R96, R9, 0x2, R66 ;  /* 0x0000000209607824 */ /* 0x000fe200078e0242 */
[-C--:B0-----:R-:W-:Y:S02]  /*17d0*/  IADD3 R0, P3, PT, R4, R181.reuse, RZ ;  /* 0x000000b504007210 */ /* 0x081fe40007f7e0ff */
[----:B------:R-:W-:Y:S01]  /*17e0*/  IADD3 R2, P4, PT, R6, R181, RZ ;  /* 0x000000b506027210 */ /* 0x000fe20007f9e0ff */
[----:B------:R-:W-:Y:S01]  /*17f0*/  IMAD R10, R13, 0x2, R96 ;  /* 0x000000020d0a7824 */ /* 0x000fe200078e0260 */
[-C--:B------:R-:W-:Y:S01]  /*1800*/  LEA.HI.X.SX32 R3, R4, R179.reuse, 0x1, P3 ;  /* 0x000000b304037211 */ /* 0x080fe200018f0eff */
[----:B------:R-:W-:Y:S01]  /*1810*/  IMAD.U32 R5, RZ, RZ, UR12 ;  /* 0x0000000cff057e24 */ /* 0x000fe2000f8e00ff */
[----:B------:R-:W-:Y:S01]  /*1820*/  LEA.HI.X.SX32 R4, R6, R179, 0x1, P4 ;  /* 0x000000b306047211 */ /* 0x000fe200020f0eff */
[----:B------:R-:W0:Y:S02]  /*1830*/  FENCE.VIEW.ASYNC.S ;  /* 0x00000000000073c6 */ /* 0x000e240000000000 */
[----:B0-----:R0:W1:Y:S01]  /*1840*/  @!UP3 SYNCS.EXCH.64 URZ, [UR6], UR4 ;  /* 0x0000000406ffb5b2 */ /* 0x0010620008000100 */
[----:B------:R-:W-:-:S02]  /*1850*/  IMAD R40, R15, 0x2, R10 ;  /* 0x000000020f287824 */ /* 0x000fc400078e020a */
[----:B------:R-:W-:Y:S02]  /*1860*/  @P0 IMAD.MOV.U32 R6, RZ, RZ, R0 ;  /* 0x000000ffff060224 */ /* 0x000fe400078e0000 */
[----:B------:R-:W-:Y:S01]  /*1870*/  @P0 IMAD.MOV.U32 R7, RZ, RZ, R3 ;  /* 0x000000ffff070224 */ /* 0x000fe200078e0003 */
[----:B-1----:R-:W-:Y:S01]  /*1880*/  BAR.SYNC.DEFER_BLOCKING 0x0 ;  /* 0x0000000000007b1d */ /* 0x002fe20000010000 */
[----:B------:R-:W-:Y:S02]  /*1890*/  IMAD.U32 R9, RZ, RZ, UR12 ;  /* 0x0000000cff097e24 */ /* 0x000fe4000f8e00ff */
[----:B------:R-:W-:-:S04]  /*18a0*/  IMAD R70, R5, 0x2, R40 ;  /* 0x0000000205467824 */ /* 0x000fc800078e0228 */
[----:B------:R-:W-:Y:S02]  /*18b0*/  IMAD R98, R9, 0x2, R70 ;  /* 0x0000000209627824 */ /* 0x000fe400078e0246 */
[----:B------:R-:W-:Y:S02]  /*18c0*/  IMAD.U32 R11, RZ, RZ, UR12 ;  /* 0x0000000cff0b7e24 */ /* 0x000fe4000f8e00ff */
[----:B------:R-:W-:Y:S01]  /*18d0*/  IMAD R12, R5, 0x2, R98 ;  /* 0x00000002050c7824 */ /* 0x000fe200078e0262 */
[C---:B------:R-:W-:Y:S01]  /*18e0*/  LOP3.LUT R16, R135.reuse, 0x10, RZ, 0xfc, !PT ;  /* 0x0000001087107812 */ /* 0x040fe200078efcff */
[----:B------:R-:W-:Y:S01]  /*18f0*/  IMAD.U32 R73, RZ, RZ, UR12 ;  /* 0x0000000cff497e24 */ /* 0x000fe2000f8e00ff */
[----:B------:R-:W-:Y:S01]  /*1900*/  LOP3.LUT R14, R135, 0x18, RZ, 0xfc, !PT ;  /* 0x00000018870e7812 */ /* 0x000fe200078efcff */
[----:B------:R-:W-:Y:S01]  /*1910*/  IMAD R42, R11, 0x2, R12 ;  /* 0x000000020b2a7824 */ /* 0x000fe200078e020c */
[----:B------:R1:W2:Y:S01]  /*1920*/  @P0 LDG.E.U8 R100, desc[UR20][R6.64] ;  /* 0x0000001406640981 */ /* 0x0002a2000c1e1100 */
[----:B------:R-:W-:Y:S01]  /*1930*/  PLOP3.LUT P0, PT, PT, PT, UP1, 0x80, 0x8 ;  /* 0x000000000008781c */ /* 0x000fe20003f0f018 */
[----:B-1----:R-:W-:-:S02]  /*1940*/  @P1 IMAD.MOV.U32 R6, RZ, RZ, R2 ;  /* 0x000000ffff061224 */ /* 0x002fc400078e0002 */
[----:B------:R-:W-:-:S05]  /*1950*/  @P1 IMAD.MOV.U32 R7, RZ, RZ, R4 ;  /* 0x000000ffff071224 */ /* 0x000fca00078e0004 */
[----:B------:R1:W3:Y:S01]  /*1960*/  @P1 LDG.E.U8 R114, desc[UR20][R6.64] ;  /* 0x0000001406721981 */ /* 0x0002e2000c1e1100 */
[----:B------:R-:W-:Y:S01]  /*1970*/  PLOP3.LUT P1, PT, PT, PT, UP1, 0x80, 0x8 ;  /* 0x000000000008781c */ /* 0x000fe20003f2f018 */
[----:B------:R-:W-:Y:S01]  /*1980*/  IMAD R73, R73, 0x2, R42 ;  /* 0x0000000249497824 */ /* 0x000fe200078e022a */
[----:B------:R-:W-:Y:S01]  /*1990*/  ISETP.LT.AND P0, PT, R16, UR22, P0 ;  /* 0x0000001610007c0c */ /* 0x000fe20008701270 */
[----:B------:R-:W-:Y:S01]  /*19a0*/  IMAD.U32 R16, RZ, RZ, UR12 ;  /* 0x0000000cff107e24 */ /* 0x000fe2000f8e00ff */
[----:B------:R-:W-:Y:S01]  /*19b0*/  ISETP.LT.AND P1, PT, R14, UR22, P1 ;  /* 0x000000160e007c0c */ /* 0x000fe20008f21270 */
[----:B------:R-:W-:Y:S01]  /*19c0*/  IMAD.U32 R14, RZ, RZ, UR12 ;  /* 0x0000000cff0e7e24 */ /* 0x000fe2000f8e00ff */
[-C--:B------:R-:W-:Y:S02]  /*19d0*/  IADD3 R5, P3, PT, R8, R181.reuse, RZ ;  /* 0x000000b508057210 */ /* 0x080fe40007f7e0ff */
[----:B------:R-:W-:Y:S01]  /*19e0*/  PRMT R116, RZ, 0x7610, R116 ;  /* 0x00007610ff747816 */ /* 0x000fe20000000074 */
[----:B------:R-:W-:Y:S01]  /*19f0*/  IMAD R101, R14, 0x2, R73 ;  /* 0x000000020e657824 */ /* 0x000fe200078e0249 */
[----:B-1----:R-:W-:-:S02]  /*1a00*/  IADD3 R6, P4, PT, R10, R181, RZ ;  /* 0x000000b50a067210 */ /* 0x002fc40007f9e0ff */
[-C--:B------:R-:W-:Y:S01]  /*1a10*/  LEA.HI.X.SX32 R7, R8, R179.reuse, 0x1, P3 ;  /* 0x000000b308077211 */ /* 0x080fe200018f0eff */
[----:B------:R-:W-:Y:S01]  /*1a20*/  IMAD R14, R16, 0x2, R101 ;  /* 0x00000002100e7824 */ /* 0x000fe200078e0265 */
[----:B------:R-:W-:Y:S01]  /*1a30*/  LEA.HI.X.SX32 R8, R10, R179, 0x1, P4 ;  /* 0x000000b30a087211 */ /* 0x000fe200020f0eff */
[----:B------:R-:W-:Y:S01]  /*1a40*/  @P0 IMAD.MOV.U32 R10, RZ, RZ, R5 ;  /* 0x000000ffff0a0224 */ /* 0x000fe200078e0005 */
[----:B------:R-:W-:Y:S01]  /*1a50*/  PRMT R102, RZ, 0x7610, R102 ;  /* 0x00007610ff667816 */ /* 0x000fe20000000066 */
[----:B------:R-:W-:Y:S02]  /*1a60*/  @P0 IMAD.MOV.U32 R11, RZ, RZ, R7 ;  /* 0x000000ffff0b0224 */ /* 0x000fe400078e0007 */
[----:B------:R-:W-:Y:S02]  /*1a70*/  IMAD.U32 R13, RZ, RZ, UR12 ;  /* 0x0000000cff0d7e24 */ /* 0x000fe4000f8e00ff */
[----:B------:R-:W-:Y:S01]  /*1a80*/  IMAD R44, R9, 0x2, R14 ;  /* 0x00000002092c7824 */ /* 0x000fe200078e020e */
[----:B------:R1:W4:Y:S01]  /*1a90*/  @P0 LDG.E.U8 R116, desc[UR20][R10.64] ;  /* 0x000000140a740981 */ /* 0x000322000c1e1100 */
[----:B------:R-:W-:-:S02]  /*1aa0*/  IMAD.U32 R103, RZ, RZ, UR12 ;  /* 0x0000000cff677e24 */ /* 0x000fc4000f8e00ff */
[----:B------:R-:W-:Y:S01]  /*1ab0*/  IMAD R72, R13, 0x2, R44 ;  /* 0x000000020d487824 */ /* 0x000fe200078e022c */
[----:B------:R-:W-:-:S03]  /*1ac0*/  LOP3.LUT R17, R135, 0x20, RZ, 0xfc, !PT ;  /* 0x0000002087117812 */ /* 0x000fc600078efcff */
[----:B------:R-:W-:Y:S02]  /*1ad0*/  IMAD R103, R103, 0x2, R72 ;  /* 0x0000000267677824 */ /* 0x000fe400078e0248 */
[----:B-1----:R-:W-:Y:S02]  /*1ae0*/  @P1 IMAD.MOV.U32 R10, RZ, RZ, R6 ;  /* 0x000000ffff0a1224 */ /* 0x002fe400078e0006 */
[----:B------:R-:W-:Y:S01]  /*1af0*/  @P1 IMAD.MOV.U32 R11, RZ, RZ, R8 ;  /* 0x000000ffff0b1224 */ /* 0x000fe200078e0008 */
[----:B------:R-:W-:Y:S01]  /*1b00*/  PLOP3.LUT P0, PT, PT, PT, UP1, 0x80, 0x8 ;  /* 0x000000000008781c */ /* 0x000fe20003f0f018 */
[----:B------:R-:W-:-:S03]  /*1b10*/  IMAD R16, R16, 0x2, R103 ;  /* 0x0000000210107824 */ /* 0x000fc600078e0267 */
[----:B------:R1:W5:Y:S01]  /*1b20*/  @P1 LDG.E.U8 R102, desc[UR20][R10.64] ;  /* 0x000000140a661981 */ /* 0x000362000c1e1100 */
[----:B------:R-:W-:Y:S01]  /*1b30*/  ISETP.LT.AND P0, PT, R17, UR22, P0 ;  /* 0x0000001611007c0c */ /* 0x000fe20008701270 */
[----:B------:R-:W-:Y:S01]  /*1b40*/  IMAD.U32 R105, RZ, RZ, UR12 ;  /* 0x0000000cff697e24 */ /* 0x000fe2000f8e00ff */
[----:B------:R-:W-:Y:S02]  /*1b50*/  LOP3.LUT R15, R135, 0x28, RZ, 0xfc, !PT ;  /* 0x00000028870f7812 */ /* 0x000fe400078efcff */
[----:B------:R-:W-:Y:S02]  /*1b60*/  PLOP3.LUT P1, PT, PT, PT, UP1, 0x80, 0x8 ;  /* 0x000000000008781c */ /* 0x000fe40003f2f018 */
[-C--:B------:R-:W-:Y:S02]  /*1b70*/  IADD3 R9, P3, PT, R12, R181.reuse, RZ ;  /* 0x000000b50c097210 */ /* 0x080fe40007f7e0ff */
[----:B------:R-:W-:Y:S01]  /*1b80*/  ISETP.LT.AND P1, PT, R15, UR22, P1 ;  /* 0x000000160f007c0c */ /* 0x000fe20008f21270 */
[----:B-1----:R-:W-:Y:S01]  /*1b90*/  IMAD.U32 R11, RZ, RZ, UR12 ;  /* 0x0000000cff0b7e24 */ /* 0x002fe2000f8e00ff */
[----:B------:R-:W-:-:S02]  /*1ba0*/  IADD3 R10, P4, PT, R14, R181, RZ ;  /* 0x000000b50e0a7210 */ /* 0x000fc40007f9e0ff */
[----:B------:R-:W-:Y:S01]  /*1bb0*/  PRMT R110, RZ, 0x7610, R110 ;  /* 0x00007610ff6e7816 */ /* 0x000fe2000000006e */
[----:B------:R-:W-:Y:S01]  /*1bc0*/  IMAD R46, R11, 0x2, R16 ;  /* 0x000000020b2e7824 */ /* 0x000fe200078e0210 */
[-C--:B------:R-:W-:Y:S01]  /*1bd0*/  LEA.HI.X.SX32 R11, R12, R179.reuse, 0x1, P3 ;  /* 0x000000b30c0b7211 */ /* 0x080fe200018f0eff */
[----:B------:R-:W-:Y:S01]  /*1be0*/  IMAD.U32 R18, RZ, RZ, UR12 ;  /* 0x0000000cff127e24 */ /* 0x000fe2000f8e00ff */
[----:B------:R-:W-:Y:S01]  /*1bf0*/  LEA.HI.X.SX32 R12, R14, R179, 0x1, P4 ;  /* 0x000000b30e0c7211 */ /* 0x000fe200020f0eff */
[----:B------:R-:W-:Y:S01]  /*1c00*/  IMAD R76, R13, 0x2, R46 ;  /* 0x000000020d4c7824 */ /* 0x000fe200078e022e */
[----:B------:R-:W-:Y:S01]  /*1c10*/  PRMT R112, RZ, 0x7610, R112 ;  /* 0x00007610ff707816 */ /* 0x000fe20000000070 */
[----:B------:R-:W-:Y:S02]  /*1c20*/  @P0 IMAD.MOV.U32 R14, RZ, RZ, R9 ;  /* 0x000000ffff0e0224 */ /* 0x000fe400078e0009 */
[----:B------:R-:W-:Y:S02]  /*1c30*/  IMAD R105, R105, 0x2, R76 ;  /* 0x0000000269697824 */ /* 0x000fe400078e024c */
[----:B------:R-:W-:-:S02]  /*1c40*/  @P0 IMAD.MOV.U32 R15, RZ, RZ, R11 ;  /* 0x000000ffff0f0224 */ /* 0x000fc400078e000b */
[----:B------:R-:W-:Y:S02]  /*1c50*/  IMAD R18, R18, 0x2, R105 ;  /* 0x0000000212127824 */ /* 0x000fe400078e0269 */
[----:B------:R-:W-:Y:S01]  /*1c60*/  IMAD.U32 R79, RZ, RZ, UR12 ;  /* 0x0000000cff4f7e24 */ /* 0x000fe2000f8e00ff */
[----:B------:R1:W2:Y:S01]  /*1c70*/  @P0 LDG.E.U8 R110, desc[UR20][R14.64] ;  /* 0x000000140e6e0981 */ /* 0x0002a2000c1e1100 */
[----:B------:R-:W-:Y:S02]  /*1c80*/  IMAD R48, R13, 0x2, R18 ;  /* 0x000000020d307824 */ /* 0x000fe400078e0212 */
[----:B------:R-:W-:Y:S02]  /*1c90*/  IMAD.U32 R20, RZ, RZ, UR12 ;  /* 0x0000000cff147e24 */ /* 0x000fe4000f8e00ff */
[----:B------:R-:W-:Y:S02]  /*1ca0*/  IMAD R79, R79, 0x2, R48 ;  /* 0x000000024f4f7824 */ /* 0x000fe400078e0230 */
[----:B-1----:R-:W-:-:S02]  /*1cb0*/  @P1 IMAD.MOV.U32 R14, RZ, RZ, R10 ;  /* 0x000000ffff0e1224 */ /* 0x002fc400078e000a */
[----:B------:R-:W-:Y:S01]  /*1cc0*/  @P1 IMAD.MOV.U32 R15, RZ, RZ, R12 ;  /* 0x000000ffff0f1224 */ /* 0x000fe200078e000c */
[----:B------:R-:W-:Y:S01]  /*1cd0*/  LOP3.LUT R17, R135, 0x38, RZ, 0xfc, !PT ;  /* 0x0000003887117812 */ /* 0x000fe200078efcff */
[----:B------:R-:W-:-:S03]  /*1ce0*/  IMAD R107, R20, 0x2, R79 ;  /* 0x00000002146b7824 */ /* 0x000fc600078e024f */
[----:B------:R1:W2:Y:S01]  /*1cf0*/  @P1 LDG.E.U8 R112, desc[UR20][R14.64] ;  /* 0x000000140e701981 */ /* 0x0002a2000c1e1100 */
[----:B------:R-:W-:Y:S01]  /*1d00*/  PLOP3.LUT P1, PT, PT, PT, UP1, 0x80, 0x8 ;  /* 0x000000000008781c */ /* 0x000fe20003f2f018 */
[----:B------:R-:W-:Y:S01]  /*1d10*/  IMAD.U32 R21, RZ, RZ, UR12 ;  /* 0x0000000cff157e24 */ /* 0x000fe2000f8e00ff */
[----:B------:R-:W-:Y:S02]  /*1d20*/  LOP3.LUT R19, R135, 0x30, RZ, 0xfc, !PT ;  /* 0x0000003087137812 */ /* 0x000fe400078efcff */
[----:B------:R-:W-:Y:S01]  /*1d30*/  ISETP.LT.AND P1, PT, R17, UR22, P1 ;  /* 0x0000001611007c0c */ /* 0x000fe20008f21270 */
[----:B------:R-:W-:Y:S01]  /*1d40*/  IMAD.U32 R17, RZ, RZ, UR12 ;  /* 0x0000000cff117e24 */ /* 0x000fe2000f8e00ff */
[----:B------:R-:W-:Y:S01]  /*1d50*/  PLOP3.LUT P0, PT, PT, PT, UP1, 0x80, 0x8 ;  /* 0x000000000008781c */ /* 0x000fe20003f0f018 */
[----:B------:R-:W-:Y:S01]  /*1d60*/  IMAD.U32 R109, RZ, RZ, UR12 ;  /* 0x0000000cff6d7e24 */ /* 0x000fe2000f8e00ff */
[C---:B------:R-:W-:Y:S01]  /*1d70*/  IADD3 R13, P3, PT, R16.reuse, R181, RZ ;  /* 0x000000b5100d7210 */ /* 0x040fe20007f7e0ff */
[----:B-1----:R-:W-:Y:S01]  /*1d80*/  IMAD.U32 R14, RZ, RZ, UR12 ;  /* 0x0000000cff0e7e24 */ /* 0x002fe2000f8e00ff */
[----:B------:R-:W-:Y:S01]  /*1d90*/  ISETP.LT.AND P0, PT, R19, UR22, P0 ;  /* 0x0000001613007c0c */ /* 0x000fe20008701270 */
[----:B------:R-:W-:Y:S01]  /*1da0*/  IMAD.U32 R22, RZ, RZ, UR12 ;  /* 0x0000000cff167e24 */ /* 0x000fe2000f8e00ff */
[----:B------:R-:W-:Y:S01]  /*1db0*/  LEA.HI.X.SX32 R15, R16, R179, 0x1, P3 ;  /* 0x000000b3100f7211 */ /* 0x000fe200018f0eff */
[----:B------:R-:W-:Y:S01]  /*1dc0*/  IMAD R20, R14, 0x2, R107 ;  /* 0x000000020e147824 */ /* 0x000fe200078e026b */
[----:B------:R-:W-:-:S02]  /*1dd0*/  IADD3 R14, P4, PT, R18, R181, RZ ;  /* 0x000000b5120e7210 */ /* 0x000fc40007f9e0ff */
[----:B------:R-:W-:Y:S01]  /*1de0*/  PRMT R104, RZ, 0x7610, R104 ;  /* 0x00007610ff687816 */ /* 0x000fe20000000068 */
[----:B------:R-:W-:Y:S01]  /*1df0*/  IMAD R50, R17, 0x2, R20 ;  /* 0x0000000211327824 */ /* 0x000fe200078e0214 */
[----:B------:R-:W-:Y:S02]  /*1e00*/  LEA.HI.X.SX32 R16, R18, R179, 0x1, P4 ;  /* 0x000000b312107211 */ /* 0x000fe400020f0eff */
[----:B------:R-:W-:Y:S01]  /*1e10*/  PRMT R106, RZ, 0x7610, R106 ;  /* 0x00007610ff6a7816 */ /* 0x000fe2000000006a */
[----:B------:R-:W-:Y:S02]  /*1e20*/  IMAD R78, R21, 0x2, R50 ;  /* 0x00000002154e7824 */ /* 0x000fe400078e0232 */
[----:B------:R-:W-:Y:S02]  /*1e30*/  @P0 IMAD.MOV.U32 R18, RZ, RZ, R13 ;  /* 0x000000ffff120224 */ /* 0x000fe400078e000d */
[----:B------:R-:W-:Y:S02]  /*1e40*/  IMAD R109, R109, 0x2, R78 ;  /* 0x000000026d6d7824 */ /* 0x000fe400078e024e */
[----:B------:R-:W-:-:S02]  /*1e50*/  @P0 IMAD.MOV.U32 R19, RZ, RZ, R15 ;  /* 0x000000ffff130224 */ /* 0x000fc400078e000f */
[----:B------:R-:W-:Y:S01]  /*1e60*/  IMAD R22, R22, 0x2, R109 ;  /* 0x0000000216167824 */ /* 0x000fe200078e026d */
[----:B------:R-:W-:Y:S02]  /*1e70*/  LOP3.LUT R24, R135, 0x40, RZ, 0xfc, !PT ;  /* 0x0000004087187812 */ /* 0x000fe400078efcff */
[----:B------:R1:W2:Y:S01]  /*1e80*/  @P0 LDG.E.U8 R104, desc[UR20][R18.64] ;  /* 0x0000001412680981 */ /* 0x0002a2000c1e1100 */
[----:B------:R-:W-:Y:S01]  /*1e90*/  IMAD R52, R17, 0x2, R22 ;  /* 0x0000000211347824 */ /* 0x000fe200078e0216 */
[----:B------:R-:W-:Y:S01]  /*1ea0*/  PLOP3.LUT P0, PT, PT, PT, UP1, 0x80, 0x8 ;  /* 0x000000000008781c */ /* 0x000fe20003f0f018 */
[----:B------:R-:W-:Y:S02]  /*1eb0*/  IMAD.U32 R111, RZ, RZ, UR12 ;  /* 0x0000000cff6f7e24 */ /* 0x000fe4000f8e00ff */
[----:B------:R-:W-:Y:S01]  /*1ec0*/  IMAD R82, R21, 0x2, R52 ;  /* 0x0000000215527824 */ /* 0x000fe200078e0234 */
[----:B------:R-:W-:Y:S01]  /*1ed0*/  ISETP.LT.AND P0, PT, R24, UR22, P0 ;  /* 0x0000001618007c0c */ /* 0x000fe20008701270 */
[----:B-1----:R-:W-:-:S02]  /*1ee0*/  @P1 IMAD.MOV.U32 R18, RZ, RZ, R14 ;  /* 0x000000ffff121224 */ /* 0x002fc400078e000e */
[----:B------:R-:W-:Y:S01]  /*1ef0*/  @P1 IMAD.MOV.U32 R19, RZ, RZ, R16 ;  /* 0x000000ffff131224 */ /* 0x000fe200078e0010 */
[----:B------:R-:W-:Y:S01]  /*1f00*/  LOP3.LUT R23, R135, 0x48, RZ, 0xfc, !PT ;  /* 0x0000004887177812 */ /* 0x000fe200078efcff */
[----:B------:R-:W-:Y:S02]  /*1f10*/  IMAD.U32 R24, RZ, RZ, UR12 ;  /* 0x0000000cff187e24 */ /* 0x000fe4000f8e00ff */
[----:B------:R-:W-:Y:S01]  /*1f20*/  IMAD R111, R111, 0x2, R82 ;  /* 0x000000026f6f7824 */ /* 0x000fe200078e0252 */
[----:B------:R1:W2:Y:S01]  /*1f30*/  @P1 LDG.E.U8 R106, desc[UR20][R18.64] ;  /* 0x00000014126a1981 */ /* 0x0002a2000c1e1100 */
[----:B------:R-:W-:Y:S02]  /*1f40*/  PLOP3.LUT P1, PT, PT, PT, UP1, 0x80, 0x8 ;  /* 0x000000000008781c */ /* 0x000fe40003f2f018 */
[----:B------:R-:W-:Y:S01]  /*1f50*/  IADD3 R17, P3, PT, R20, R181, RZ ;  /* 0x000000b514117210 */ /* 0x000fe20007f7e0ff */
[----:B------:R-:W-:Y:S01]  /*1f60*/  IMAD R24, R24, 0x2, R111 ;  /* 0x0000000218187824 */ /* 0x000fe200078e026f */
[----:B------:R-:W-:Y:S01]  /*1f70*/  ISETP.LT.AND P1, PT, R23, UR22, P1 ;  /* 0x0000001617007c0c */ /* 0x000fe20008f21270 */
[----:B------:R-:W-:Y:S01]  /*1f80*/  IMAD.U32 R85, RZ, RZ, UR12 ;  /* 0x0000000cff557e24 */ /* 0x000fe2000f8e00ff */
[----:B------:R-:W-:Y:S01]  /*1f90*/  PRMT R108, RZ, 0x7610, R108 ;  /* 0x00007610ff6c7816 */ /* 0x000fe2000000006c */
[----:B------:R-:W-:Y:S01]  /*1fa0*/  IMAD R54, R21, 0x2, R24 ;  /* 0x0000000215367824 */ /* 0x000fe200078e0218 */
[----:B------:R-:W-:-:S02]  /*1fb0*/  PRMT R162, RZ, 0x7610, R162 ;  /* 0x00007610ffa27816 */ /* 0x000fc400000000a2 */
[----:B-1----:R-:W-:Y:S02]  /*1fc0*/  IADD3 R18, P4, PT, R22, R181, RZ ;  /* 0x000000b516127210 */ /* 0x002fe40007f9e0ff */
[-C--:B------:R-:W-:Y:S01]  /*1fd0*/  LEA.HI.X.SX32 R19, R20, R179.reuse, 0x1, P3 ;  /* 0x000000b314137211 */ /* 0x080fe200018f0eff */
[----:B------:R-:W-:Y:S01]  /*1fe0*/  IMAD.U32 R26, RZ, RZ, UR12 ;  /* 0x0000000cff1a7e24 */ /* 0x000fe2000f8e00ff */
[----:B------:R-:W-:Y:S01]  /*1ff0*/  LEA.HI.X.SX32 R20, R22, R179, 0x1, P4 ;  /* 0x000000b316147211 */ /* 0x000fe200020f0eff */
[----:B------:R-:W-:Y:S02]  /*2000*/  @P0 IMAD.MOV.U32 R22, RZ, RZ, R17 ;  /* 0x000000ffff160224 */ /* 0x000fe400078e0011 */
[----:B------:R-:W-:Y:S02]  /*2010*/  @P0 IMAD.MOV.U32 R23, RZ, RZ, R19 ;  /* 0x000000ffff170224 */ /* 0x000fe400078e0013 */
[----:B------:R-:W-:Y:S02]  /*2020*/  IMAD R85, R85, 0x2, R54 ;  /* 0x0000000255557824 */ /* 0x000fe400078e0236 */
[----:B------:R-:W-:Y:S01]  /*2030*/  IMAD.U32 R28, RZ, RZ, UR12 ;  /* 0x0000000cff1c7e24 */ /* 0x000fe2000f8e00ff */
[----:B------:R1:W2:Y:S01]  /*2040*/  @P0 LDG.E.U8 R108, desc[UR20][R22.64] ;  /* 0x00000014166c0981 */ /* 0x0002a2000c1e1100 */
[----:B------:R-:W-:Y:S01]  /*2050*/  IMAD R113, R26, 0x2, R85 ;  /* 0x000000021a717824 */ /* 0x000fe200078e0255 */
[----:B------:R-:W-:-:S03]  /*2060*/  LOP3.LUT R27, R135, 0x50, RZ, 0xfc, !PT ;  /* 0x00000050871b7812 */ /* 0x000fc600078efcff */
[----:B------:R-:W-:Y:S02]  /*2070*/  IMAD R26, R28, 0x2, R113 ;  /* 0x000000021c1a7824 */ /* 0x000fe400078e0271 */
[----:B-1----:R-:W-:Y:S02]  /*2080*/  @P1 IMAD.MOV.U32 R22, RZ, RZ, R18 ;  /* 0x000000ffff161224 */ /* 0x002fe400078e0012 */
[----:B------:R-:W-:Y:S01]  /*2090*/  @P1 IMAD.MOV.U32 R23, RZ, RZ, R20 ;  /* 0x000000ffff171224 */ /* 0x000fe200078e0014 */
[----:B------:R-:W-:Y:S01]  /*20a0*/  PLOP3.LUT P0, PT, PT, PT, UP1, 0x80, 0x8 ;  /* 0x000000000008781c */ /* 0x000fe20003f0f018 */
[----:B------:R-:W-:-:S03]  /*20b0*/  IMAD R56, R21, 0x2, R26 ;  /* 0x0000000215387824 */ /* 0x000fc600078e021a */
[----:B------:R1:W2:Y:S01]  /*20c0*/  @P1 LDG.E.U8 R162, desc[UR20][R22.64] ;  /* 0x0000001416a21981 */ /* 0x0002a2000c1e1100 */
        /* <DEDUP_REMOVED lines=18> */
[----:B------:R-:W-:Y:S02]  /*21f0*/  IMAD.U32 R29, RZ, RZ, UR12 ;  /* 0x0000000cff1d7e24 */ /* 0x000fe4000f8e00ff */
[----:B------:R-:W-:Y:S01]  /*2200*/  IMAD R58, R25, 0x2, R28 ;  /* 0x00000002193a7824 */ /* 0x000fe200078e021c */
[----:B------:R1:W2:Y:S01]  /*2210*/  @P0 LDG.E.U8 R165, desc[UR20][R26.64] ;  /* 0x000000141aa50981 */ /* 0x0002a2000c1e1100 */
[----:B------:R-:W-:Y:S02]  /*2220*/  IMAD.U32 R117, RZ, RZ, UR12 ;  /* 0x0000000cff757e24 */ /* 0x000fe4000f8e00ff */
[----:B------:R-:W-:Y:S01]  /*2230*/  IMAD R88, R29, 0x2, R58 ;  /* 0x000000021d587824 */ /* 0x000fe200078e023a */
[----:B------:R-:W-:Y:S01]  /*2240*/  LOP3.LUT R32, R135, 0x60, RZ, 0xfc, !PT ;  /* 0x0000006087207812 */ /* 0x000fe200078efcff */
[----:B------:R-:W-:Y:S01]  /*2250*/  IMAD.U32 R30, RZ, RZ, UR12 ;  /* 0x0000000cff1e7e24 */ /* 0x000fe2000f8e00ff */
[----:B------:R-:W-:Y:S01]  /*2260*/  PLOP3.LUT P0, PT, PT, PT, UP1, 0x80, 0x8 ;  /* 0x000000000008781c */ /* 0x000fe20003f0f018 */
[----:B------:R-:W-:-:S02]  /*2270*/  IMAD R117, R117, 0x2, R88 ;  /* 0x0000000275757824 */ /* 0x000fc400078e0258 */
[----:B-1----:R-:W-:Y:S02]  /*2280*/  @P1 IMAD.MOV.U32 R26, RZ, RZ, R22 ;  /* 0x000000ffff1a1224 */ /* 0x002fe400078e0016 */
[----:B------:R-:W-:Y:S01]  /*2290*/  @P1 IMAD.MOV.U32 R27, RZ, RZ, R24 ;  /* 0x000000ffff1b1224 */ /* 0x000fe200078e0018 */
[----:B------:R-:W-:Y:S01]  /*22a0*/  ISETP.LT.AND P0, PT, R32, UR22, P0 ;  /* 0x0000001620007c0c */ /* 0x000fe20008701270 */
[----:B------:R-:W-:-:S03]  /*22b0*/  IMAD R30, R30, 0x2, R117 ;  /* 0x000000021e1e7824 */ /* 0x000fc600078e0275 */
[----:B------:R1:W2:Y:S01]  /*22c0*/  @P1 LDG.E.U8 R164, desc[UR20][R26.64] ;  /* 0x000000141aa41981 */ /* 0x0002a2000c1e1100 */
[----:B------:R-:W-:Y:S01]  /*22d0*/  LOP3.LUT R31, R135, 0x68, RZ, 0xfc, !PT ;  /* 0x00000068871f7812 */ /* 0x000fe200078efcff */
[----:B------:R-:W-:Y:S01]  /*22e0*/  IMAD.U32 R89, RZ, RZ, UR12 ;  /* 0x0000000cff597e24 */ /* 0x000fe2000f8e00ff */
[----:B------:R-:W-:Y:S01]  /*22f0*/  PLOP3.LUT P1, PT, PT, PT, UP1, 0x80, 0x8 ;  /* 0x000000000008781c */ /* 0x000fe20003f2f018 */
[----:B------:R-:W-:Y:S01]  /*2300*/  IMAD.U32 R32, RZ, RZ, UR12 ;  /* 0x0000000cff207e24 */ /* 0x000fe2000f8e00ff */
[-C--:B------:R-:W-:Y:S02]  /*2310*/  IADD3 R25, P3, PT, R28, R181.reuse, RZ ;  /* 0x000000b51c197210 */ /* 0x080fe40007f7e0ff */
[----:B------:R-:W-:Y:S02]  /*2320*/  ISETP.LT.AND P1, PT, R31, UR22, P1 ;  /* 0x000000161f007c0c */ /* 0x000fe40008f21270 */
[----:B------:R-:W-:Y:S01]  /*2330*/  PRMT R166, RZ, 0x7610, R166 ;  /* 0x00007610ffa67816 */ /* 0x000fe200000000a6 */
[----:B-1----:R-:W-:Y:S01]  /*2340*/  IMAD.U32 R27, RZ, RZ, UR12 ;  /* 0x0000000cff1b7e24 */ /* 0x002fe2000f8e00ff */
[----:B------:R-:W-:-:S02]  /*2350*/  IADD3 R26, P4, PT, R30, R181, RZ ;  /* 0x000000b51e1a7210 */ /* 0x000fc40007f9e0ff */
[----:B------:R-:W-:Y:S01]  /*2360*/  PRMT R170, RZ, 0x7610, R170 ;  /* 0x00007610ffaa7816 */ /* 0x000fe200000000aa */
[----:B------:R-:W-:Y:S01]  /*2370*/  IMAD R60, R27, 0x2, R30 ;  /* 0x000000021b3c7824 */ /* 0x000fe200078e021e */
[-C--:B------:R-:W-:Y:S01]  /*2380*/  LEA.HI.X.SX32 R27, R28, R179.reuse, 0x1, P3 ;  /* 0x000000b31c1b7211 */ /* 0x080fe200018f0eff */
[----:B------:R-:W-:Y:S01]  /*2390*/  IMAD.U32 R62, RZ, RZ, UR12 ;  /* 0x0000000cff3e7e24 */ /* 0x000fe2000f8e00ff */
[----:B------:R-:W-:Y:S01]  /*23a0*/  LEA.HI.X.SX32 R28, R30, R179, 0x1, P4 ;  /* 0x000000b31e1c7211 */ /* 0x000fe200020f0eff */
[----:B------:R-:W-:Y:S02]  /*23b0*/  IMAD R89, R89, 0x2, R60 ;  /* 0x0000000259597824 */ /* 0x000fe400078e023c */
[----:B------:R-:W-:Y:S02]  /*23c0*/  @P0 IMAD.MOV.U32 R30, RZ, RZ, R25 ;  /* 0x000000ffff1e0224 */ /* 0x000fe400078e0019 */
[----:B------:R-:W-:Y:S02]  /*23d0*/  IMAD R119, R32, 0x2, R89 ;  /* 0x0000000220777824 */ /* 0x000fe400078e0259 */
[----:B------:R-:W-:-:S02]  /*23e0*/  @P0 IMAD.MOV.U32 R31, RZ, RZ, R27 ;  /* 0x000000ffff1f0224 */ /* 0x000fc400078e001b */
[----:B------:R-:W-:-:S03]  /*23f0*/  IMAD R32, R62, 0x2, R119 ;  /* 0x000000023e207824 */ /* 0x000fc600078e0277 */
[----:B------:R1:W2:Y:S01]  /*2400*/  @P0 LDG.E.U8 R166, desc[UR20][R30.64] ;  /* 0x000000141ea60981 */ /* 0x0002a2000c1e1100 */
[----:B------:R-:W-:Y:S02]  /*2410*/  IMAD.U32 R33, RZ, RZ, UR12 ;  /* 0x0000000cff217e24 */ /* 0x000fe4000f8e00ff */
[----:B------:R-:W-:Y:S01]  /*2420*/  IMAD R68, R29, 0x2, R32 ;  /* 0x000000021d447824 */ /* 0x000fe200078e0220 */
[----:B------:R-:W-:Y:S01]  /*2430*/  LOP3.LUT R41, R135, 0x70, RZ, 0xfc, !PT ;  /* 0x0000007087297812 */ /* 0x000fe200078efcff */
[----:B------:R-:W-:Y:S02]  /*2440*/  IMAD.U32 R35, RZ, RZ, UR12 ;  /* 0x0000000cff237e24 */ /* 0x000fe4000f8e00ff */
[----:B-1----:R-:W-:Y:S02]  /*2450*/  @P1 IMAD.MOV.U32 R30, RZ, RZ, R26 ;  /* 0x000000ffff1e1224 */ /* 0x002fe400078e001a */
[----:B------:R-:W-:Y:S02]  /*2460*/  @P1 IMAD.MOV.U32 R31, RZ, RZ, R28 ;  /* 0x000000ffff1f1224 */ /* 0x000fe400078e001c */
[----:B------:R-:W-:-:S03]  /*2470*/  IMAD R90, R33, 0x2, R68 ;  /* 0x00000002215a7824 */ /* 0x000fc600078e0244 */
[----:B------:R1:W2:Y:S01]  /*2480*/  @P1 LDG.E.U8 R170, desc[UR20][R30.64] ;  /* 0x000000141eaa1981 */ /* 0x0002a2000c1e1100 */
[----:B------:R-:W-:Y:S01]  /*2490*/  PLOP3.LUT P1, PT, PT, PT, UP1, 0x80, 0x8 ;  /* 0x000000000008781c */ /* 0x000fe20003f2f018 */
[----:B------:R-:W-:Y:S01]  /*24a0*/  IMAD R120, R35, 0x2, R90 ;  /* 0x0000000223787824 */ /* 0x000fe200078e025a */
[----:B------:R-:W-:Y:S01]  /*24b0*/  LOP3.LUT R39, R135, 0x78, RZ, 0xfc, !PT ;  /* 0x0000007887277812 */ /* 0x000fe200078efcff */
[----:B------:R-:W-:Y:S01]  /*24c0*/  IMAD.U32 R37, RZ, RZ, UR12 ;  /* 0x0000000cff257e24 */ /* 0x000fe2000f8e00ff */
[----:B------:R-:W-:Y:S01]  /*24d0*/  ISETP.LT.AND P1, PT, R41, UR22, P1 ;  /* 0x0000001629007c0c */ /* 0x000fe20008f21270 */
[----:B------:R-:W-:Y:S01]  /*24e0*/  IMAD R74, R29, 0x2, R120 ;  /* 0x000000021d4a7824 */ /* 0x000fe200078e0278 */
[----:B------:R-:W-:Y:S02]  /*24f0*/  PLOP3.LUT P0, PT, PT, PT, UP1, 0x80, 0x8 ;  /* 0x000000000008781c */ /* 0x000fe40003f0f018 */
[----:B------:R-:W-:Y:S01]  /*2500*/  IADD3 R29, P4, PT, R32, R181, RZ ;  /* 0x000000b5201d7210 */ /* 0x000fe20007f9e0ff */
[----:B------:R-:W-:Y:S01]  /*2510*/  IMAD R62, R37, 0x2, R74 ;  /* 0x00000002253e7824 */ /* 0x000fe200078e024a */
[----:B------:R-:W-:-:S02]  /*2520*/  ISETP.LT.AND P0, PT, R39, UR22, P0 ;  /* 0x0000001627007c0c */ /* 0x000fc40008701270 */
[----:B------:R-:W-:Y:S02]  /*2530*/  LOP3.LUT R33, R135, 0x2, RZ, 0xfc, !PT ;  /* 0x0000000287217812 */ /* 0x000fe400078efcff */
[----:B------:R-:W-:Y:S02]  /*2540*/  PLOP3.LUT P3, PT, PT, PT, UP1, 0x80, 0x8 ;  /* 0x000000000008781c */ /* 0x000fe40003f6f018 */
[----:B-1----:R-:W-:Y:S01]  /*2550*/  LEA.HI.X.SX32 R30, R32, R179, 0x1, P4 ;  /* 0x000000b3201e7211 */ /* 0x002fe200020f0eff */
[----:B------:R-:W-:Y:S01]  /*2560*/  @P1 IMAD.MOV.U32 R32, RZ, RZ, R29 ;  /* 0x000000ffff201224 */ /* 0x000fe200078e001d */
[C---:B------:R-:W-:Y:S02]  /*2570*/  IADD3 R169, P5, PT, R74.reuse, R181, RZ ;  /* 0x000000b54aa97210 */ /* 0x040fe40007fbe0ff */
[----:B------:R-:W-:Y:S02]  /*2580*/  PRMT R168, RZ, 0x7610, R168 ;  /* 0x00007610ffa87816 */ /* 0x000fe400000000a8 */
[----:B------:R-:W-:Y:S01]  /*2590*/  ISETP.LT.AND P3, PT, R33, UR22, P3 ;  /* 0x0000001621007c0c */ /* 0x000fe20009f61270 */
[----:B------:R-:W-:Y:S01]  /*25a0*/  @P1 IMAD.MOV.U32 R33, RZ, RZ, R30 ;  /* 0x000000ffff211224 */ /* 0x000fe200078e001e */
[----:B------:R-:W-:-:S02]  /*25b0*/  LEA.HI.X.SX32 R163, R74, R179, 0x1, P5 ;  /* 0x000000b34aa37211 */ /* 0x000fc400028f0eff */
[----:B------:R-:W-:Y:S02]  /*25c0*/  LOP3.LUT R31, R135, 0xa, RZ, 0xfc, !PT ;  /* 0x0000000a871f7812 */ /* 0x000fe400078efcff */
[----:B------:R-:W-:Y:S01]  /*25d0*/  PLOP3.LUT P4, PT, PT, PT, UP1, 0x80, 0x8 ;  /* 0x000000000008781c */ /* 0x000fe20003f8f018 */
[----:B------:R1:W2:Y:S01]  /*25e0*/  @P1 LDG.E.U8 R168, desc[UR20][R32.64] ;  /* 0x0000001420a81981 */ /* 0x0002a2000c1e1100 */
[----:B------:R-:W-:Y:S02]  /*25f0*/  PRMT R167, RZ, 0x7610, R167 ;  /* 0x00007610ffa77816 */ /* 0x000fe400000000a7 */
[----:B------:R-:W-:Y:S02]  /*2600*/  ISETP.LT.AND P1, PT, R31, UR22, P4 ;  /* 0x000000161f007c0c */ /* 0x000fe4000a721270 */
[----:B------:R-:W-:Y:S01]  /*2610*/  IADD3 R31, P4, PT, R34, R181, RZ ;  /* 0x000000b5221f7210 */ /* 0x000fe20007f9e0ff */
[----:B-1----:R-:W-:Y:S02]  /*2620*/  @P0 IMAD.MOV.U32 R32, RZ, RZ, R169 ;  /* 0x000000ffff200224 */ /* 0x002fe400078e00a9 */
[----:B------:R-:W-:-:S05]  /*2630*/  @P0 IMAD.MOV.U32 R33, RZ, RZ, R163 ;  /* 0x000000ffff210224 */ /* 0x000fca00078e00a3 */
[----:B------:R1:W2:Y:S01]  /*2640*/  @P0 LDG.E.U8 R167, desc[UR20][R32.64] ;  /* 0x0000001420a70981 */ /* 0x0002a2000c1e1100 */
[----:B------:R-:W-:Y:S02]  /*2650*/  PRMT R188, RZ, 0x7610, R188 ;  /* 0x00007610ffbc7816 */ /* 0x000fe400000000bc */
[----:B-1----:R-:W-:Y:S02]  /*2660*/  IADD3 R32, P0, PT, R36, R181, RZ ;  /* 0x000000b524207210 */ /* 0x002fe40007f1e0ff */
[-C--:B------:R-:W-:Y:S02]  /*2670*/  LEA.HI.X.SX32 R33, R34, R179.reuse, 0x1, P4 ;  /* 0x000000b322217211 */ /* 0x080fe400020f0eff */
[----:B------:R-:W-:Y:S01]  /*2680*/  LEA.HI.X.SX32 R34, R36, R179, 0x1, P0 ;  /* 0x000000b324227211 */ /* 0x000fe200000f0eff */
[----:B------:R-:W-:Y:S02]  /*2690*/  @P3 IMAD.MOV.U32 R36, RZ, RZ, R31 ;  /* 0x000000ffff243224 */ /* 0x000fe400078e001f */
[----:B------:R-:W-:Y:S01]  /*26a0*/  @P3 IMAD.MOV.U32 R37, RZ, RZ, R33 ;  /* 0x000000ffff253224 */ /* 0x000fe200078e0021 */
[----:B------:R-:W-:-:S04]  /*26b0*/  PRMT R205, RZ, 0x7610, R205 ;  /* 0x00007610ffcd7816 */ /* 0x000fc800000000cd */
[----:B------:R1:W2:Y:S01]  /*26c0*/  @P3 LDG.E.U8 R188, desc[UR20][R36.64] ;  /* 0x0000001424bc3981 */ /* 0x0002a2000c1e1100 */
[----:B------:R-:W-:Y:S02]  /*26d0*/  LOP3.LUT R35, R135, 0x12, RZ, 0xfc, !PT ;  /* 0x0000001287237812 */ /* 0x000fe400078efcff */
[----:B------:R-:W-:Y:S01]  /*26e0*/  PLOP3.LUT P0, PT, PT, PT, UP1, 0x80, 0x8 ;  /* 0x000000000008781c */ /* 0x000fe20003f0f018 */
[----:B-1----:R-:W-:Y:S02]  /*26f0*/  @P1 IMAD.MOV.U32 R36, RZ, RZ, R32 ;  /* 0x000000ffff241224 */ /* 0x002fe400078e0020 */
[----:B------:R-:W-:-:S05]  /*2700*/  @P1 IMAD.MOV.U32 R37, RZ, RZ, R34 ;  /* 0x000000ffff251224 */ /* 0x000fca00078e0022 */
[----:B------:R1:W2:Y:S01]  /*2710*/  @P1 LDG.E.U8 R205, desc[UR20][R36.64] ;  /* 0x0000001424cd1981 */ /* 0x0002a2000c1e1100 */
[----:B------:R-:W-:Y:S02]  /*2720*/  ISETP.LT.AND P1, PT, R35, UR22, P0 ;  /* 0x0000001623007c0c */ /* 0x000fe40008721270 */
[C---:B------:R-:W-:Y:S02]  /*2730*/  IADD3 R35, P4, PT, R38.reuse, R181, RZ ;  /* 0x000000b526237210 */ /* 0x040fe40007f9e0ff */
[C---:B------:R-:W-:Y:S02]  /*2740*/  LOP3.LUT R39, R135.reuse, 0x1a, RZ, 0xfc, !PT ;  /* 0x0000001a87277812 */ /* 0x040fe400078efcff */
[----:B------:R-:W-:Y:S02]  /*2750*/  PLOP3.LUT P0, PT, PT, PT, UP1, 0x80, 0x8 ;  /* 0x000000000008781c */ /* 0x000fe40003f0f018 */
[----:B-1----:R-:W-:Y:S02]  /*2760*/  LEA.HI.X.SX32 R36, R38, R179, 0x1, P4 ;  /* 0x000000b326247211 */ /* 0x002fe400020f0eff */
[----:B------:R-:W-:-:S02]  /*2770*/  LOP3.LUT R37, R135, 0x22, RZ, 0xfc, !PT ;  /* 0x0000002287257812 */ /* 0x000fc400078efcff */
[----:B------:R-:W-:Y:S01]  /*2780*/  PLOP3.LUT P3, PT, PT, PT, UP1, 0x80, 0x8 ;  /* 0x000000000008781c */ /* 0x000fe20003f6f018 */
[----:B------:R-:W-:Y:S01]  /*2790*/  @P1 IMAD.MOV.U32 R38, RZ, RZ, R35 ;  /* 0x000000ffff261224 */ /* 0x000fe200078e0023 */
[----:B------:R-:W-:Y:S02]  /*27a0*/  PRMT R187, RZ, 0x7610, R187 ;  /* 0x00007610ffbb7816 */ /* 0x000fe400000000bb */
[----:B------:R-:W-:Y:S01]  /*27b0*/  ISETP.LT.AND P0, PT, R39, UR22, P0 ;  /* 0x0000001627007c0c */ /* 0x000fe20008701270 */
[----:B------:R-:W-:Y:S01]  /*27c0*/  @P1 IMAD.MOV.U32 R39, RZ, RZ, R36 ;  /* 0x000000ffff271224 */ /* 0x000fe200078e0024 */
[----:B------:R-:W-:Y:S02]  /*27d0*/  LOP3.LUT R41, R135, 0x2a, RZ, 0xfc, !PT ;  /* 0x0000002a87297812 */ /* 0x000fe400078efcff */
[----:B------:R-:W-:Y:S02]  /*27e0*/  PLOP3.LUT P4, PT, PT, PT, UP1, 0x80, 0x8 ;  /* 0x000000000008781c */ /* 0x000fe40003f8f018 */
[----:B------:R-:W-:Y:S01]  /*27f0*/  ISETP.LT.AND P3, PT, R37, UR22, P3 ;  /* 0x0000001625007c0c */ /* 0x000fe20009f61270 */
[----:B------:R1:W2:Y:S01]  /*2800*/  @P1 LDG.E.U8 R187, desc[UR20][R38.64] ;  /* 0x0000001426bb1981 */ /* 0x0002a2000c1e1100 */
[----:B------:R-:W-:-:S02]  /*2810*/  IADD3 R37, P5, PT, R40, R181, RZ ;  /* 0x000000b528257210 */ /* 0x000fc40007fbe0ff */
[----:B------:R-:W-:Y:S02]  /*2820*/  ISETP.LT.AND P1, PT, R41, UR22, P4 ;  /* 0x0000001629007c0c */ /* 0x000fe4000a721270 */
[----:B------:R-:W-:Y:S02]  /*2830*/  PRMT R186, RZ, 0x7610, R186 ;  /* 0x00007610ffba7816 */ /* 0x000fe400000000ba */
[----:B-1----:R-:W-:Y:S02]  /*2840*/  IADD3 R38, P4, PT, R42, R181, RZ ;  /* 0x000000b52a267210 */ /* 0x002fe40007f9e0ff */
[-C--:B------:R-:W-:Y:S02]  /*2850*/  LEA.HI.X.SX32 R39, R40, R179.reuse, 0x1, P5 ;  /* 0x000000b328277211 */ /* 0x080fe400028f0eff */
[----:B------:R-:W-:Y:S01]  /*2860*/  LEA.HI.X.SX32 R41, R42, R179, 0x1, P4 ;  /* 0x000000b32a297211 */ /* 0x000fe200020f0eff */
[----:B------:R-:W-:Y:S02]  /*2870*/  @P0 IMAD.MOV.U32 R42, RZ, RZ, R37 ;  /* 0x000000ffff2a0224 */ /* 0x000fe400078e0025 */
[----:B------:R-:W-:Y:S01]  /*2880*/  @P0 IMAD.MOV.U32 R43, RZ, RZ, R39 ;  /* 0x000000ffff2b0224 */ /* 0x000fe200078e0027 */
[----:B------:R-:W-:Y:S01]  /*2890*/  IADD3 R40, P5, PT, R44, R181, RZ ;  /* 0x000000b52c287210 */ /* 0x000fe20007fbe0ff */
[----:B------:R-:W-:Y:S01]  /*28a0*/  @P3 IMAD.MOV.U32 R45, RZ, RZ, R41 ;  /* 0x000000ffff2d3224 */ /* 0x000fe200078e0029 */
[----:B------:R-:W-:-:S02]  /*28b0*/  PRMT R204, RZ, 0x7610, R204 ;  /* 0x00007610ffcc7816 */ /* 0x000fc400000000cc */
[----:B------:R1:W2:Y:S01]  /*28c0*/  @P0 LDG.E.U8 R186, desc[UR20][R42.64] ;  /* 0x000000142aba0981 */ /* 0x0002a2000c1e1100 */
[----:B------:R-:W-:Y:S02]  /*28d0*/  PRMT R197, RZ, 0x7610, R197 ;  /* 0x00007610ffc57816 */ /* 0x000fe400000000c5 */
[----:B-1----:R-:W-:Y:S01]  /*28e0*/  LEA.HI.X.SX32 R42, R44, R179, 0x1, P5 ;  /* 0x000000b32c2a7211 */ /* 0x002fe200028f0eff */
[----:B------:R-:W-:Y:S01]  /*28f0*/  @P3 IMAD.MOV.U32 R44, RZ, RZ, R38 ;  /* 0x000000ffff2c3224 */ /* 0x000fe200078e0026 */
[----:B------:R-:W-:-:S04]  /*2900*/  LOP3.LUT R49, R135, 0x32, RZ, 0xfc, !PT ;  /* 0x0000003287317812 */ /* 0x000fc800078efcff */
[----:B------:R1:W2:Y:S01]  /*2910*/  @P3 LDG.E.U8 R204, desc[UR20][R44.64] ;  /* 0x000000142ccc3981 */ /* 0x0002a2000c1e1100 */
[----:B------:R-:W-:Y:S01]  /*2920*/  PLOP3.LUT P0, PT, PT, PT, UP1, 0x80, 0x8 ;  /* 0x000000000008781c */ /* 0x000fe20003f0f018 */
[----:B-1----:R-:W-:Y:S02]  /*2930*/  @P1 IMAD.MOV.U32 R44, RZ, RZ, R40 ;  /* 0x000000ffff2c1224 */ /* 0x002fe400078e0028 */
[----:B------:R-:W-:Y:S01]  /*2940*/  @P1 IMAD.MOV.U32 R45, RZ, RZ, R42 ;  /* 0x000000ffff2d1224 */ /* 0x000fe200078e002a */
[----:B------:R-:W-:-:S04]  /*2950*/  LOP3.LUT R47, R135, 0x3a, RZ, 0xfc, !PT ;  /* 0x0000003a872f7812 */ /* 0x000fc800078efcff */
[----:B------:R1:W2:Y:S01]  /*2960*/  @P1 LDG.E.U8 R197, desc[UR20][R44.64] ;  /* 0x000000142cc51981 */ /* 0x0002a2000c1e1100 */
[----:B------:R-:W-:Y:S02]  /*2970*/  ISETP.LT.AND P1, PT, R49, UR22, P0 ;  /* 0x0000001631007c0c */ /* 0x000fe40008721270 */
[----:B------:R-:W-:Y:S02]  /*2980*/  PLOP3.LUT P3, PT, PT, PT, UP1, 0x80, 0x8 ;  /* 0x000000000008781c */ /* 0x000fe40003f6f018 */
[----:B------:R-:W-:Y:S02]  /*2990*/  IADD3 R43, P4, PT, R46, R181, RZ ;  /* 0x000000b52e2b7210 */ /* 0x000fe40007f9e0ff */
[----:B------:R-:W-:Y:S02]  /*29a0*/  ISETP.LT.AND P0, PT, R47, UR22, P3 ;  /* 0x000000162f007c0c */ /* 0x000fe40009f01270 */
[----:B------:R-:W-:Y:S02]  /*29b0*/  LOP3.LUT R49, R135, 0x42, RZ, 0xfc, !PT ;  /* 0x0000004287317812 */ /* 0x000fe400078efcff */
[----:B------:R-:W-:-:S02]  /*29c0*/  PLOP3.LUT P3, PT, PT, PT, UP1, 0x80, 0x8 ;  /* 0x000000000008781c */ /* 0x000fc40003f6f018 */
[----:B-1----:R-:W-:Y:S02]  /*29d0*/  IADD3 R44, P5, PT, R48, R181, RZ ;  /* 0x000000b5302c7210 */ /* 0x002fe40007fbe0ff */
[-C--:B------:R-:W-:Y:S02]  /*29e0*/  LEA.HI.X.SX32 R45, R46, R179.reuse, 0x1, P4 ;  /* 0x000000b32e2d7211 */ /* 0x080fe400020f0eff */
[----:B------:R-:W-:Y:S02]  /*29f0*/  PRMT R183, RZ, 0x7610, R183 ;  /* 0x00007610ffb77816 */ /* 0x000fe400000000b7 */
[----:B------:R-:W-:Y:S01]  /*2a00*/  ISETP.LT.AND P3, PT, R49, UR22, P3 ;  /* 0x0000001631007c0c */ /* 0x000fe20009f61270 */
[----:B------:R-:W-:Y:S01]  /*2a10*/  @P1 IMAD.MOV.U32 R49, RZ, RZ, R45 ;  /* 0x000000ffff311224 */ /* 0x000fe200078e002d */
[----:B------:R-:W-:Y:S01]  /*2a20*/  LEA.HI.X.SX32 R46, R48, R179, 0x1, P5 ;  /* 0x000000b3302e7211 */ /* 0x000fe200028f0eff */
[----:B------:R-:W-:Y:S01]  /*2a30*/  @P1 IMAD.MOV.U32 R48, RZ, RZ, R43 ;  /* 0x000000ffff301224 */ /* 0x000fe200078e002b */
[----:B------:R-:W-:-:S02]  /*2a40*/  LOP3.LUT R47, R135, 0x4a, RZ, 0xfc, !PT ;  /* 0x0000004a872f7812 */ /* 0x000fc400078efcff */
[----:B------:R-:W-:Y:S02]  /*2a50*/  PLOP3.LUT P4, PT, PT, PT, UP1, 0x80, 0x8 ;  /* 0x000000000008781c */ /* 0x000fe40003f8f018 */
[----:B------:R-:W-:Y:S01]  /*2a60*/  PRMT R201, RZ, 0x7610, R201 ;  /* 0x00007610ffc97816 */ /* 0x000fe200000000c9 */
[----:B------:R1:W2:Y:S01]  /*2a70*/  @P1 LDG.E.U8 R183, desc[UR20][R48.64] ;  /* 0x0000001430b71981 */ /* 0x0002a2000c1e1100 */
        /* <DEDUP_REMOVED lines=57> */
[-C--:B------:R-:W-:Y:S02]  /*2e10*/  IADD3 R59, P4, PT, R68, R181.reuse, RZ ;  /* 0x000000b5443b7210 */ /* 0x080fe40007f9e0ff */
[----:B------:R-:W-:Y:S01]  /*2e20*/  ISETP.LT.AND P3, PT, R65, UR22, P3 ;  /* 0x0000001641007c0c */ /* 0x000fe20009f61270 */
[----:B------:R-:W-:Y:S01]  /*2e30*/  IMAD.U32 R63, RZ, RZ, UR12 ;  /* 0x0000000cff3f7e24 */ /* 0x000fe2000f8e00ff */
[----:B------:R-:W-:Y:S02]  /*2e40*/  IADD3 R173, P5, PT, R62, R181, RZ ;  /* 0x000000b53ead7210 */ /* 0x000fe40007fbe0ff */
[----:B-1----:R-:W-:Y:S01]  /*2e50*/  LEA.HI.X.SX32 R60, R68, R179, 0x1, P4 ;  /* 0x000000b3443c7211 */ /* 0x002fe200020f0eff */
[----:B------:R-:W-:Y:S01]  /*2e60*/  IMAD R118, R63, 0x2, R62 ;  /* 0x000000023f767824 */ /* 0x000fe200078e023e */
[----:B------:R-:W-:-:S02]  /*2e70*/  PRMT R196, RZ, 0x7610, R196 ;  /* 0x00007610ffc47816 */ /* 0x000fc400000000c4 */
[----:B------:R-:W-:Y:S01]  /*2e80*/  LEA.HI.X.SX32 R171, R62, R179, 0x1, P5 ;  /* 0x000000b33eab7211 */ /* 0x000fe200028f0eff */
[----:B------:R-:W-:Y:S01]  /*2e90*/  @P1 IMAD.MOV.U32 R62, RZ, RZ, R59 ;  /* 0x000000ffff3e1224 */ /* 0x000fe200078e003b */
[----:B------:R-:W-:Y:S01]  /*2ea0*/  LOP3.LUT R61, R135, 0x4, RZ, 0xfc, !PT ;  /* 0x00000004873d7812 */ /* 0x000fe200078efcff */
[----:B------:R-:W-:Y:S01]  /*2eb0*/  @P1 IMAD.MOV.U32 R63, RZ, RZ, R60 ;  /* 0x000000ffff3f1224 */ /* 0x000fe200078e003c */
[----:B------:R-:W-:Y:S02]  /*2ec0*/  PLOP3.LUT P0, PT, PT, PT, UP1, 0x80, 0x8 ;  /* 0x000000000008781c */ /* 0x000fe40003f0f018 */
[----:B------:R-:W-:Y:S02]  /*2ed0*/  PRMT R206, RZ, 0x7610, R206 ;  /* 0x00007610ffce7816 */ /* 0x000fe400000000ce */
[----:B------:R-:W-:Y:S01]  /*2ee0*/  ISETP.LT.AND P0, PT, R61, UR22, P0 ;  /* 0x000000163d007c0c */ /* 0x000fe20008701270 */
[----:B------:R1:W2:Y:S01]  /*2ef0*/  @P1 LDG.E.U8 R196, desc[UR20][R62.64] ;  /* 0x000000143ec41981 */ /* 0x0002a2000c1e1100 */
[----:B------:R-:W-:-:S02]  /*2f00*/  IADD3 R61, P4, PT, R64, R181, RZ ;  /* 0x000000b5403d7210 */ /* 0x000fc40007f9e0ff */
[----:B------:R-:W-:Y:S02]  /*2f10*/  LOP3.LUT R65, R135, 0xc, RZ, 0xfc, !PT ;  /* 0x0000000c87417812 */ /* 0x000fe400078efcff */
[----:B------:R-:W-:Y:S01]  /*2f20*/  PLOP3.LUT P1, PT, PT, PT, UP1, 0x80, 0x8 ;  /* 0x000000000008781c */ /* 0x000fe20003f2f018 */
[----:B-1----:R-:W-:Y:S02]  /*2f30*/  @P3 IMAD.MOV.U32 R62, RZ, RZ, R173 ;  /* 0x000000ffff3e3224 */ /* 0x002fe400078e00ad */
[----:B------:R-:W-:Y:S01]  /*2f40*/  @P3 IMAD.MOV.U32 R63, RZ, RZ, R171 ;  /* 0x000000ffff3f3224 */ /* 0x000fe200078e00ab */
[----:B------:R-:W-:-:S04]  /*2f50*/  ISETP.LT.AND P1, PT, R65, UR22, P1 ;  /* 0x0000001641007c0c */ /* 0x000fc80008f21270 */
[----:B------:R1:W2:Y:S01]  /*2f60*/  @P3 LDG.E.U8 R206, desc[UR20][R62.64] ;  /* 0x000000143ece3981 */ /* 0x0002a2000c1e1100 */
[----:B------:R-:W-:Y:S02]  /*2f70*/  PRMT R200, RZ, 0x7610, R200 ;  /* 0x00007610ffc87816 */ /* 0x000fe400000000c8 */
[----:B------:R-:W-:Y:S02]  /*2f80*/  LOP3.LUT R68, R135, 0x14, RZ, 0xfc, !PT ;  /* 0x0000001487447812 */ /* 0x000fe400078efcff */
[----:B------:R-:W-:Y:S02]  /*2f90*/  PLOP3.LUT P3, PT, PT, PT, UP1, 0x80, 0x8 ;  /* 0x000000000008781c */ /* 0x000fe40003f6f018 */
[----:B-1----:R-:W-:Y:S01]  /*2fa0*/  LEA.HI.X.SX32 R62, R64, R179, 0x1, P4 ;  /* 0x000000b3403e7211 */ /* 0x002fe200020f0eff */
[----:B------:R-:W-:Y:S01]  /*2fb0*/  @P0 IMAD.MOV.U32 R64, RZ, RZ, R61 ;  /* 0x000000ffff400224 */ /* 0x000fe200078e003d */
[----:B------:R-:W-:-:S03]  /*2fc0*/  IADD3 R63, P4, PT, R67, R181, RZ ;  /* 0x000000b5433f7210 */ /* 0x000fc60007f9e0ff */
[----:B------:R-:W-:Y:S01]  /*2fd0*/  @P0 IMAD.MOV.U32 R65, RZ, RZ, R62 ;  /* 0x000000ffff410224 */ /* 0x000fe200078e003e */
[----:B------:R-:W-:Y:S02]  /*2fe0*/  ISETP.LT.AND P3, PT, R68, UR22, P3 ;  /* 0x0000001644007c0c */ /* 0x000fe40009f61270 */
[----:B------:R-:W-:Y:S02]  /*2ff0*/  LOP3.LUT R68, R135, 0x1c, RZ, 0xfc, !PT ;  /* 0x0000001c87447812 */ /* 0x000fe400078efcff */
[----:B------:R1:W2:Y:S01]  /*3000*/  @P0 LDG.E.U8 R200, desc[UR20][R64.64] ;  /* 0x0000001440c80981 */ /* 0x0002a2000c1e1100 */
[----:B------:R-:W-:Y:S02]  /*3010*/  PLOP3.LUT P0, PT, PT, PT, UP1, 0x80, 0x8 ;  /* 0x000000000008781c */ /* 0x000fe40003f0f018 */
[----:B------:R-:W-:Y:S02]  /*3020*/  PRMT R199, RZ, 0x7610, R199 ;  /* 0x00007610ffc77816 */ /* 0x000fe400000000c7 */
[----:B------:R-:W-:-:S02]  /*3030*/  ISETP.LT.AND P0, PT, R68, UR22, P0 ;  /* 0x0000001644007c0c */ /* 0x000fc40008701270 */
[----:B-1----:R-:W-:Y:S02]  /*3040*/  LEA.HI.X.SX32 R65, R67, R179, 0x1, P4 ;  /* 0x000000b343417211 */ /* 0x002fe400020f0eff */
[C---:B------:R-:W-:Y:S01]  /*3050*/  IADD3 R64, P5, PT, R66.reuse, R181, RZ ;  /* 0x000000b542407210 */ /* 0x040fe20007fbe0ff */
[----:B------:R-:W-:Y:S02]  /*3060*/  @P1 IMAD.MOV.U32 R68, RZ, RZ, R63 ;  /* 0x000000ffff441224 */ /* 0x000fe400078e003f */
[----:B------:R-:W-:Y:S01]  /*3070*/  @P1 IMAD.MOV.U32 R69, RZ, RZ, R65 ;  /* 0x000000ffff451224 */ /* 0x000fe200078e0041 */
[----:B------:R-:W-:Y:S02]  /*3080*/  LEA.HI.X.SX32 R66, R66, R179, 0x1, P5 ;  /* 0x000000b342427211 */ /* 0x000fe400028f0eff */
[----:B------:R-:W-:Y:S02]  /*3090*/  PRMT R198, RZ, 0x7610, R198 ;  /* 0x00007610ffc67816 */ /* 0x000fe400000000c6 */
        /* <DEDUP_REMOVED lines=82> */
[----:B------:R-:W-:Y:S01]  /*35c0*/  IADD3 R85, P4, PT, R88, R181, RZ ;  /* 0x000000b558557210 */ /* 0x000fe20007f9e0ff */
[----:B-1----:R-:W-:-:S02]  /*35d0*/  @P3 IMAD.MOV.U32 R86, RZ, RZ, R82 ;  /* 0x000000ffff563224 */ /* 0x002fc400078e0052 */
[----:B------:R-:W-:-:S05]  /*35e0*/  @P3 IMAD.MOV.U32 R87, RZ, RZ, R84 ;  /* 0x000000ffff573224 */ /* 0x000fca00078e0054 */
[----:B------:R1:W2:Y:S01]  /*35f0*/  @P3 LDG.E.U8 R130, desc[UR20][R86.64] ;  /* 0x0000001456823981 */ /* 0x0002a2000c1e1100 */
[----:B------:R-:W-:Y:S01]  /*3600*/  PRMT R131, RZ, 0x7610, R131 ;  /* 0x00007610ff837816 */ /* 0x000fe20000000083 */
[----:B------:R-:W-:Y:S01]  /*3610*/  @P0 IMAD.MOV.U32 R122, RZ, RZ, R85 ;  /* 0x000000ffff7a0224 */ /* 0x000fe200078e0055 */
[----:B------:R-:W-:Y:S02]  /*3620*/  LOP3.LUT R95, R135, 0x74, RZ, 0xfc, !PT ;  /* 0x00000074875f7812 */ /* 0x000fe400078efcff */
[----:B-1----:R-:W-:Y:S02]  /*3630*/  LEA.HI.X.SX32 R86, R88, R179, 0x1, P4 ;  /* 0x000000b358567211 */ /* 0x002fe400020f0eff */
[----:B------:R-:W-:-:S03]  /*3640*/  PLOP3.LUT P3, PT, PT, PT, UP1, 0x80, 0x8 ;  /* 0x000000000008781c */ /* 0x000fc60003f6f018 */
[----:B------:R-:W-:Y:S01]  /*3650*/  @P0 IMAD.MOV.U32 R123, RZ, RZ, R86 ;  /* 0x000000ffff7b0224 */ /* 0x000fe200078e0056 */
[----:B------:R-:W-:-:S04]  /*3660*/  LOP3.LUT R214, R93, 0x32, R135, 0xfe, !PT ;  /* 0x000000325dd67812 */ /* 0x000fc800078efe87 */
[----:B------:R1:W2:Y:S01]  /*3670*/  @P0 LDG.E.U8 R131, desc[UR20][R122.64] ;  /* 0x000000147a830981 */ /* 0x0002a2000c1e1100 */
[----:B------:R-:W-:Y:S02]  /*3680*/  ISETP.LT.AND P0, PT, R95, UR22, P3 ;  /* 0x000000165f007c0c */ /* 0x000fe40009f01270 */
[C---:B------:R-:W-:Y:S02]  /*3690*/  LOP3.LUT R95, R135.reuse, 0x7c, RZ, 0xfc, !PT ;  /* 0x0000007c875f7812 */ /* 0x040fe400078efcff */
[----:B------:R-:W-:Y:S02]  /*36a0*/  PLOP3.LUT P3, PT, PT, PT, UP1, 0x80, 0x8 ;  /* 0x000000000008781c */ /* 0x000fe40003f6f018 */
[----:B------:R-:W-:Y:S02]  /*36b0*/  IABS R192, R214 ;  /* 0x000000d600c07213 */ /* 0x000fe40000000000 */
[----:B------:R-:W-:Y:S02]  /*36c0*/  LOP3.LUT R97, R135, 0x6c, RZ, 0xfc, !PT ;  /* 0x0000006c87617812 */ /* 0x000fe400078efcff */
[----:B------:R-:W-:-:S02]  /*36d0*/  PLOP3.LUT P1, PT, PT, PT, UP1, 0x80, 0x8 ;  /* 0x000000000008781c */ /* 0x000fc40003f2f018 */
[----:B------:R-:W-:Y:S01]  /*36e0*/  ISETP.LT.AND P3, PT, R95, UR22, P3 ;  /* 0x000000165f007c0c */ /* 0x000fe20009f61270 */
[----:B------:R-:W-:Y:S01]  /*36f0*/  IMAD.HI.U32 R95, R91, R192, RZ ;  /* 0x000000c05b5f7227 */ /* 0x000fe200078e00ff */
[----:B------:R-:W-:Y:S02]  /*3700*/  LOP3.LUT R209, R93, 0x3e, R135, 0xfe, !PT ;  /* 0x0000003e5dd17812 */ /* 0x000fe400078efe87 */
[----:B------:R-:W-:Y:S01]  /*3710*/  ISETP.LT.AND P1, PT, R97, UR22, P1 ;  /* 0x0000001661007c0c */ /* 0x000fe20008f21270 */
[----:B------:R-:W-:Y:S01]  /*3720*/  IMAD.MOV R95, RZ, RZ, -R95 ;  /* 0x000000ffff5f7224 */ /* 0x000fe200078e0a5f */
[----:B------:R-:W-:Y:S02]  /*3730*/  IABS R189, R209 ;  /* 0x000000d100bd7213 */ /* 0x000fe40000000000 */
[----:B------:R-:W-:Y:S01]  /*3740*/  IADD3 R87, P4, PT, R89, R181, RZ ;  /* 0x000000b559577210 */ /* 0x000fe20007f9e0ff */
[----:B------:R-:W-:Y:S02]  /*3750*/  IMAD R192, R157, R95, R192 ;  /* 0x0000005f9dc07224 */ /* 0x000fe400078e02c0 */
[----:B------:R-:W-:Y:S01]  /*3760*/  IMAD.HI.U32 R95, R91, R189, RZ ;  /* 0x000000bd5b5f7227 */ /* 0x000fe200078e00ff */
[----:B------:R-:W-:-:S02]  /*3770*/  LEA.HI.X.SX32 R89, R89, R179, 0x1, P4 ;  /* 0x000000b359597211 */ /* 0x000fc400020f0eff */
[C---:B------:R-:W-:Y:S01]  /*3780*/  IADD3 R88, P5, PT, R90.reuse, R181, RZ ;  /* 0x000000b55a587210 */ /* 0x040fe20007fbe0ff */
[----:B------:R-:W-:Y:S01]  /*3790*/  IMAD.MOV R95, RZ, RZ, -R95 ;  /* 0x000000ffff5f7224 */ /* 0x000fe200078e0a5f */
[----:B------:R-:W-:Y:S01]  /*37a0*/  PRMT R132, RZ, 0x7610, R132 ;  /* 0x00007610ff847816 */ /* 0x000fe20000000084 */
[----:B-1----:R-:W-:Y:S02]  /*37b0*/  @P1 IMAD.MOV.U32 R122, RZ, RZ, R87 ;  /* 0x000000ffff7a1224 */ /* 0x002fe400078e0057 */
[----:B------:R-:W-:Y:S01]  /*37c0*/  @P1 IMAD.MOV.U32 R123, RZ, RZ, R89 ;  /* 0x000000ffff7b1224 */ /* 0x000fe200078e0059 */
[----:B------:R-:W-:Y:S01]  /*37d0*/  LEA.HI.X.SX32 R90, R90, R179, 0x1, P5 ;  /* 0x000000b35a5a7211 */ /* 0x000fe200028f0eff */
[----:B------:R-:W-:Y:S01]  /*37e0*/  IMAD R189, R157, R95, R189 ;  /* 0x0000005f9dbd7224 */ /* 0x000fe200078e02bd */
[----:B------:R-:W-:Y:S02]  /*37f0*/  PRMT R133, RZ, 0x7610, R133 ;  /* 0x00007610ff857816 */ /* 0x000fe40000000085 */
[----:B------:R1:W2:Y:S01]  /*3800*/  @P1 LDG.E.U8 R132, desc[UR20][R122.64] ;  /* 0x000000147a841981 */ /* 0x0002a2000c1e1100 */
[----:B------:R-:W-:-:S02]  /*3810*/  IADD3 R177, P1, PT, R118, R181, RZ ;  /* 0x000000b576b17210 */ /* 0x000fc40007f3e0ff */
[C---:B------:R-:W-:Y:S02]  /*3820*/  ISETP.GT.U32.AND P4, PT, R157.reuse, R189, PT ;  /* 0x000000bd9d00720c */ /* 0x040fe40003f84070 */
[----:B------:R-:W-:Y:S02]  /*3830*/  ISETP.GT.U32.AND P5, PT, R157, R161, PT ;  /* 0x000000a19d00720c */ /* 0x000fe40003fa4070 */
[----:B------:R-:W-:Y:S01]  /*3840*/  LEA.HI.X.SX32 R175, R118, R179, 0x1, P1 ;  /* 0x000000b376af7211 */ /* 0x000fe200008f0eff */
[----:B-1----:R-:W-:Y:S02]  /*3850*/  @P0 IMAD.MOV.U32 R122, RZ, RZ, R88 ;  /* 0x000000ffff7a0224 */ /* 0x002fe400078e0058 */
[----:B------:R-:W-:Y:S01]  /*3860*/  @P0 IMAD.MOV.U32 R123, RZ, RZ, R90 ;  /* 0x000000ffff7b0224 */ /* 0x000fe200078e005a */
[----:B------:R-:W-:-:S04]  /*3870*/  PRMT R134, RZ, 0x7610, R134 ;  /* 0x00007610ff867816 */ /* 0x000fc80000000086 */
[----:B------:R1:W2:Y:S01]  /*3880*/  @P0 LDG.E.U8 R133, desc[UR20][R122.64] ;  /* 0x000000147a850981 */ /* 0x0002a2000c1e1100 */
[----:B------:R-:W-:Y:S01]  /*3890*/  ISETP.GT.U32.AND P0, PT, R157, R136, PT ;  /* 0x000000889d00720c */ /* 0x000fe20003f04070 */
[--C-:B------:R-:W-:Y:S01]  /*38a0*/  @!P4 IMAD.IADD R189, R189, 0x1, -R157.reuse ;  /* 0x00000001bdbdc824 */ /* 0x100fe200078e0a9d */
[----:B------:R-:W-:Y:S01]  /*38b0*/  ISETP.GT.U32.AND P1, PT, R157, R137, PT ;  /* 0x000000899d00720c */ /* 0x000fe20003f24070 */
[----:B------:R-:W-:Y:S02]  /*38c0*/  @!P5 IMAD.IADD R161, R161, 0x1, -R157 ;  /* 0x00000001a1a1d824 */ /* 0x000fe400078e0a9d */
[----:B-1----:R-:W-:Y:S02]  /*38d0*/  @P3 IMAD.MOV.U32 R122, RZ, RZ, R177 ;  /* 0x000000ffff7a3224 */ /* 0x002fe400078e00b1 */
[----:B------:R-:W-:Y:S01]  /*38e0*/  @P3 IMAD.MOV.U32 R123, RZ, RZ, R175 ;  /* 0x000000ffff7b3224 */ /* 0x000fe200078e00af */
[C---:B------:R-:W-:Y:S02]  /*38f0*/  ISETP.GT.U32.AND P4, PT, R157.reuse, R142, PT ;  /* 0x0000008e9d00720c */ /* 0x040fe40003f84070 */
[----:B------:R-:W-:-:S02]  /*3900*/  ISETP.GT.U32.AND P5, PT, R157, R160, PT ;  /* 0x000000a09d00720c */ /* 0x000fc40003fa4070 */
[----:B------:R1:W2:Y:S01]  /*3910*/  @P3 LDG.E.U8 R134, desc[UR20][R122.64] ;  /* 0x000000147a863981 */ /* 0x0002a2000c1e1100 */
[C---:B------:R-:W-:Y:S01]  /*3920*/  ISETP.GT.U32.AND P3, PT, R157.reuse, R141, PT ;  /* 0x0000008d9d00720c */ /* 0x040fe20003f64070 */
[--C-:B------:R-:W-:Y:S01]  /*3930*/  @!P0 IMAD.IADD R136, R136, 0x1, -R157.reuse ;  /* 0x0000000188888824 */ /* 0x100fe200078e0a9d */
[----:B------:R-:W-:Y:S01]  /*3940*/  ISETP.GT.U32.AND P0, PT, R157, R143, PT ;  /* 0x0000008f9d00720c */ /* 0x000fe20003f04070 */
[----:B------:R-:W-:Y:S01]  /*3950*/  @!P1 IMAD.IADD R137, R137, 0x1, -R157 ;  /* 0x0000000189899824 */ /* 0x000fe200078e0a9d */
[----:B------:R-:W-:-:S04]  /*3960*/  ISETP.GT.U32.AND P1, PT, R157, R145, PT ;  /* 0x000000919d00720c */ /* 0x000fc80003f24070 */
[--C-:B------:R-:W-:Y:S01]  /*3970*/  @!P4 IMAD.IADD R142, R142, 0x1, -R157.reuse ;  /* 0x000000018e8ec824 */ /* 0x100fe200078e0a9d */
[C---:B------:R-:W-:Y:S01]  /*3980*/  ISETP.GT.U32.AND P4, PT, R157.reuse, R147, PT ;  /* 0x000000939d00720c */ /* 0x040fe20003f84070 */
[--C-:B------:R-:W-:Y:S01]  /*3990*/  @!P5 IMAD.IADD R160, R160, 0x1, -R157.reuse ;  /* 0x00000001a0a0d824 */ /* 0x100fe200078e0a9d */
[----:B------:R-:W-:Y:S02]  /*39a0*/  ISETP.GT.U32.AND P5, PT, R157, R148, PT ;  /* 0x000000949d00720c */ /* 0x000fe40003fa4070 */
[--C-:B------:R-:W-:Y:S01]  /*39b0*/  @!P3 IMAD.IADD R141, R141, 0x1, -R157.reuse ;  /* 0x000000018d8db824 */ /* 0x100fe200078e0a9d */
[----:B------:R-:W-:Y:S01]  /*39c0*/  ISETP.GT.U32.AND P3, PT, R157, R146, PT ;  /* 0x000000929d00720c */ /* 0x000fe20003f64070 */
[--C-:B------:R-:W-:Y:S01]  /*39d0*/  @!P0 IMAD.IADD R143, R143, 0x1, -R157.reuse ;  /* 0x000000018f8f8824 */ /* 0x100fe200078e0a9d */
[----:B------:R-:W-:Y:S01]  /*39e0*/  ISETP.GT.U32.AND P0, PT, R157, R158, PT ;  /* 0x0000009e9d00720c */ /* 0x000fe20003f04070 */
[----:B------:R-:W-:Y:S01]  /*39f0*/  @!P1 IMAD.IADD R145, R145, 0x1, -R157 ;  /* 0x0000000191919824 */ /* 0x000fe200078e0a9d */
[----:B------:R-:W-:-:S04]  /*3a00*/  ISETP.GT.U32.AND P1, PT, R157, R149, PT ;  /* 0x000000959d00720c */ /* 0x000fc80003f24070 */
[--C-:B------:R-:W-:Y:S01]  /*3a10*/  @!P4 IMAD.IADD R147, R147, 0x1, -R157.reuse ;  /* 0x000000019393c824 */ /* 0x100fe200078e0a9d */
[C---:B------:R-:W-:Y:S01]  /*3a20*/  ISETP.GT.U32.AND P4, PT, R157.reuse, R151, PT ;  /* 0x000000979d00720c */ /* 0x040fe20003f84070 */
[--C-:B------:R-:W-:Y:S01]  /*3a30*/  @!P5 IMAD.IADD R148, R148, 0x1, -R157.reuse ;  /* 0x000000019494d824 */ /* 0x100fe200078e0a9d */
[C---:B------:R-:W-:Y:S02]  /*3a40*/  ISETP.GT.U32.AND P5, PT, R157.reuse, R152, PT ;  /* 0x000000989d00720c */ /* 0x040fe40003fa4070 */
[--C-:B------:R-:W-:Y:S01]  /*3a50*/  @!P3 IMAD.IADD R146, R146, 0x1, -R157.reuse ;  /* 0x000000019292b824 */ /* 0x100fe200078e0a9d */
[C---:B------:R-:W-:Y:S01]  /*3a60*/  ISETP.GT.U32.AND P3, PT, R157.reuse, R150, PT ;  /* 0x000000969d00720c */ /* 0x040fe20003f64070 */
[--C-:B------:R-:W-:Y:S01]  /*3a70*/  @!P0 IMAD.IADD R158, R158, 0x1, -R157.reuse ;  /* 0x000000019e9e8824 */ /* 0x100fe200078e0a9d */
[----:B------:R-:W-:Y:S01]  /*3a80*/  ISETP.GT.U32.AND P0, PT, R157, R153, PT ;  /* 0x000000999d00720c */ /* 0x000fe20003f04070 */
[----:B------:R-:W-:Y:S01]  /*3a90*/  @!P1 IMAD.IADD R149, R149, 0x1, -R157 ;  /* 0x0000000195959824 */ /* 0x000fe200078e0a9d */
[----:B------:R-:W-:-:S02]  /*3aa0*/  LOP3.LUT R213, R93, 0x34, R135, 0xfe, !PT ;  /* 0x000000345dd57812 */ /* 0x000fc400078efe87 */
[----:B------:R-:W-:Y:S02]  /*3ab0*/  ISETP.GT.U32.AND P1, PT, R157, R154, PT ;  /* 0x0000009a9d00720c */ /* 0x000fe40003f24070 */
[--C-:B------:R-:W-:Y:S01]  /*3ac0*/  @!P4 IMAD.IADD R151, R151, 0x1, -R157.reuse ;  /* 0x000000019797c824 */ /* 0x100fe200078e0a9d */
[C---:B------:R-:W-:Y:S01]  /*3ad0*/  ISETP.GT.U32.AND P4, PT, R157.reuse, R156, PT ;  /* 0x0000009c9d00720c */ /* 0x040fe20003f84070 */
[--C-:B------:R-:W-:Y:S01]  /*3ae0*/  @!P5 IMAD.IADD R152, R152, 0x1, -R157.reuse ;  /* 0x000000019898d824 */ /* 0x100fe200078e0a9d */
[C---:B------:R-:W-:Y:S02]  /*3af0*/  ISETP.GT.U32.AND P5, PT, R157.reuse, R138, PT ;  /* 0x0000008a9d00720c */ /* 0x040fe40003fa4070 */
[--C-:B------:R-:W-:Y:S01]  /*3b00*/  @!P3 IMAD.IADD R150, R150, 0x1, -R157.reuse ;  /* 0x000000019696b824 */ /* 0x100fe200078e0a9d */
[----:B------:R-:W-:Y:S02]  /*3b10*/  ISETP.GT.U32.AND P3, PT, R157, R155, PT ;  /* 0x0000009b9d00720c */ /* 0x000fe40003f64070 */
[----:B------:R-:W-:Y:S01]  /*3b20*/  IABS R191, R213 ;  /* 0x000000d500bf7213 */ /* 0x000fe20000000000 */
[----:B------:R-:W-:Y:S01]  /*3b30*/  @!P0 IMAD.IADD R153, R153, 0x1, -R157 ;  /* 0x0000000199998824 */ /* 0x000fe200078e0a9d */
[----:B------:R-:W-:-:S02]  /*3b40*/  LOP3.LUT R212, R93, 0x36, R135, 0xfe, !PT ;  /* 0x000000365dd47812 */ /* 0x000fc400078efe87 */
[C-C-:B------:R-:W-:Y:S02]  /*3b50*/  LOP3.LUT R211, R93.reuse, 0x38, R135.reuse, 0xfe, !PT ;  /* 0x000000385dd37812 */ /* 0x140fe400078efe87 */
[--C-:B------:R-:W-:Y:S01]  /*3b60*/  LOP3.LUT R210, R93, 0x3a, R135.reuse, 0xfe, !PT ;  /* 0x0000003a5dd27812 */ /* 0x100fe200078efe87 */
[----:B------:R-:W-:Y:S01]  /*3b70*/  IMAD.HI.U32 R121, R91, R191, RZ ;  /* 0x000000bf5b797227 */ /* 0x000fe200078e00ff */
[----:B------:R-:W-:Y:S02]  /*3b80*/  LOP3.LUT R208, R93, 0x3c, R135, 0xfe, !PT ;  /* 0x0000003c5dd07812 */ /* 0x000fe400078efe87 */
[----:B------:R-:W-:Y:S02]  /*3b90*/  ISETP.GT.U32.AND P0, PT, R157, R139, PT ;  /* 0x0000008b9d00720c */ /* 0x000fe40003f04070 */
[----:B------:R-:W-:Y:S02]  /*3ba0*/  IABS R190, R212 ;  /* 0x000000d400be7213 */ /* 0x000fe40000000000 */
[----:B------:R-:W-:-:S02]  /*3bb0*/  IABS R194, R211 ;  /* 0x000000d300c27213 */ /* 0x000fc40000000000 */
[----:B------:R-:W-:Y:S01]  /*3bc0*/  IABS R193, R210 ;  /* 0x000000d200c17213 */ /* 0x000fe20000000000 */
[----:B------:R-:W-:Y:S01]  /*3bd0*/  IMAD.MOV R121, RZ, RZ, -R121 ;  /* 0x000000ffff797224 */ /* 0x000fe200078e0a79 */
[----:B------:R-:W-:Y:S01]  /*3be0*/  IABS R195, R208 ;  /* 0x000000d000c37213 */ /* 0x000fe20000000000 */
[----:B------:R-:W-:Y:S01]  /*3bf0*/  @!P1 IMAD.IADD R154, R154, 0x1, -R157 ;  /* 0x000000019a9a9824 */ /* 0x000fe200078e0a9d */
[----:B------:R-:W-:Y:S01]  /*3c00*/  ISETP.GT.U32.AND P1, PT, R157, R140, PT ;  /* 0x0000008c9d00720c */ /* 0x000fe20003f24070 */
[----:B------:R-:W-:-:S04]  /*3c10*/  IMAD.HI.U32 R97, R91, R190, RZ ;  /* 0x000000be5b617227 */ /* 0x000fc800078e00ff */
[--C-:B------:R-:W-:Y:S01]  /*3c20*/  @!P3 IMAD.IADD R155, R155, 0x1, -R157.reuse ;  /* 0x000000019b9bb824 */ /* 0x100fe200078e0a9d */
[C---:B------:R-:W-:Y:S01]  /*3c30*/  ISETP.GT.U32.AND P3, PT, R157.reuse, R144, PT ;  /* 0x000000909d00720c */ /* 0x040fe20003f64070 */
[--C-:B------:R-:W-:Y:S01]  /*3c40*/  @!P4 IMAD.IADD R156, R156, 0x1, -R157.reuse ;  /* 0x000000019c9cc824 */ /* 0x100fe200078e0a9d */
[C---:B------:R-:W-:Y:S01]  /*3c50*/  ISETP.GT.U32.AND P4, PT, R157.reuse, R159, PT ;  /* 0x0000009f9d00720c */ /* 0x040fe20003f84070 */
[----:B------:R-:W-:Y:S01]  /*3c60*/  @!P5 IMAD.IADD R138, R138, 0x1, -R157 ;  /* 0x000000018a8ad824 */ /* 0x000fe200078e0a9d */
[----:B------:R-:W-:Y:S01]  /*3c70*/  ISETP.GT.U32.AND P5, PT, R157, R192, PT ;  /* 0x000000c09d00720c */ /* 0x000fe20003fa4070 */
[----:B------:R-:W-:-:S04]  /*3c80*/  IMAD.HI.U32 R95, R91, R194, RZ ;  /* 0x000000c25b5f7227 */ /* 0x000fc800078e00ff */
[----:B------:R-:W-:-:S04]  /*3c90*/  IMAD.HI.U32 R93, R91, R193, RZ ;  /* 0x000000c15b5d7227 */ /* 0x000fc800078e00ff */
[----:B------:R-:W-:Y:S02]  /*3ca0*/  IMAD R191, R157, R121, R191 ;  /* 0x000000799dbf7224 */ /* 0x000fe400078e02bf */
[----:B------:R-:W-:-:S04]  /*3cb0*/  IMAD.HI.U32 R91, R91, R195, RZ ;  /* 0x000000c35b5b7227 */ /* 0x000fc800078e00ff */
[----:B------:R-:W-:Y:S02]  /*3cc0*/  IMAD.MOV R97, RZ, RZ, -R97 ;  /* 0x000000ffff617224 */ /* 0x000fe400078e0a61 */
[----:B------:R-:W-:Y:S02]  /*3cd0*/  IMAD.MOV R95, RZ, RZ, -R95 ;  /* 0x000000ffff5f7224 */ /* 0x000fe400078e0a5f */
[----:B------:R-:W-:Y:S02]  /*3ce0*/  IMAD.MOV R93, RZ, RZ, -R93 ;  /* 0x000000ffff5d7224 */ /* 0x000fe400078e0a5d */
[----:B------:R-:W-:Y:S02]  /*3cf0*/  IMAD.MOV R91, RZ, RZ, -R91 ;  /* 0x000000ffff5b7224 */ /* 0x000fe400078e0a5b */
[----:B------:R-:W-:Y:S01]  /*3d00*/  @!P0 IMAD.IADD R139, R139, 0x1, -R157 ;  /* 0x000000018b8b8824 */ /* 0x000fe200078e0a9d */
[C---:B------:R-:W-:Y:S01]  /*3d10*/  ISETP.GT.U32.AND P0, PT, R157.reuse, R191, PT ;  /* 0x000000bf9d00720c */ /* 0x040fe20003f04070 */
[----:B------:R-:W-:-:S02]  /*3d20*/  IMAD R190, R157, R97, R190 ;  /* 0x000000619dbe7224 */ /* 0x000fc400078e02be */
[C---:B------:R-:W-:Y:S02]  /*3d30*/  IMAD R194, R157.reuse, R95, R194 ;  /* 0x0000005f9dc27224 */ /* 0x040fe400078e02c2 */
[C---:B------:R-:W-:Y:S02]  /*3d40*/  IMAD R193, R157.reuse, R93, R193 ;  /* 0x0000005d9dc17224 */ /* 0x040fe400078e02c1 */
[C---:B------:R-:W-:Y:S02]  /*3d50*/  IMAD R195, R157.reuse, R91, R195 ;  /* 0x0000005b9dc37224 */ /* 0x040fe400078e02c3 */
[--C-:B------:R-:W-:Y:S01]  /*3d60*/  @!P1 IMAD.IADD R140, R140, 0x1, -R157.reuse ;  /* 0x000000018c8c9824 */ /* 0x100fe200078e0a9d */
[C---:B------:R-:W-:Y:S01]  /*3d70*/  ISETP.GT.U32.AND P1, PT, R157.reuse, R190, PT ;  /* 0x000000be9d00720c */ /* 0x040fe20003f24070 */
[--C-:B------:R-:W-:Y:S01]  /*3d80*/  @!P3 IMAD.IADD R144, R144, 0x1, -R157.reuse ;  /* 0x000000019090b824 */ /* 0x100fe200078e0a9d */
[----:B------:R-:W-:Y:S01]  /*3d90*/  ISETP.GT.U32.AND P3, PT, R157, R194, PT ;  /* 0x000000c29d00720c */ /* 0x000fe20003f64070 */
[--C-:B------:R-:W-:Y:S01]  /*3da0*/  @!P4 IMAD.IADD R159, R159, 0x1, -R157.reuse ;  /* 0x000000019f9fc824 */ /* 0x100fe200078e0a9d */
[C---:B------:R-:W-:Y:S01]  /*3db0*/  ISETP.GT.U32.AND P4, PT, R157.reuse, R193, PT ;  /* 0x000000c19d00720c */ /* 0x040fe20003f84070 */
[--C-:B------:R-:W-:Y:S01]  /*3dc0*/  @!P5 IMAD.IADD R192, R192, 0x1, -R157.reuse ;  /* 0x00000001c0c0d824 */ /* 0x100fe200078e0a9d */
[----:B------:R-:W-:Y:S01]  /*3dd0*/  ISETP.GT.U32.AND P5, PT, R157, R195, PT ;  /* 0x000000c39d00720c */ /* 0x000fe20003fa4070 */
[----:B------:R-:W-:Y:S01]  /*3de0*/  @!P0 IMAD.IADD R191, R191, 0x1, -R157 ;  /* 0x00000001bfbf8824 */ /* 0x000fe200078e0a9d */
[----:B------:R-:W-:-:S02]  /*3df0*/  PLOP3.LUT P0, PT, PT, PT, UP1, 0x80, 0x8 ;  /* 0x000000000008781c */ /* 0x000fc40003f0f018 */
[----:B------:R-:W-:-:S03]  /*3e00*/  LOP3.LUT R202, R135, 0x6, RZ, 0xfc, !PT ;  /* 0x0000000687ca7812 */ /* 0x000fc600078efcff */
[--C-:B------:R-:W-:Y:S01]  /*3e10*/  @!P1 IMAD.IADD R190, R190, 0x1, -R157.reuse ;  /* 0x00000001bebe9824 */ /* 0x100fe200078e0a9d */
[----:B------:R-:W-:Y:S01]  /*3e20*/  ISETP.LT.AND P0, PT, R202, UR22, P0 ;  /* 0x00000016ca007c0c */ /* 0x000fe20008701270 */
[--C-:B------:R-:W-:Y:S01]  /*3e30*/  @!P3 IMAD.IADD R194, R194, 0x1, -R157.reuse ;  /* 0x00000001c2c2b824 */ /* 0x100fe200078e0a9d */
[----:B------:R-:W-:Y:S01]  /*3e40*/  ISETP.GT.U32.AND P1, PT, R157, R189, PT ;  /* 0x000000bd9d00720c */ /* 0x000fe20003f24070 */
[--C-:B------:R-:W-:Y:S01]  /*3e50*/  @!P4 IMAD.IADD R193, R193, 0x1, -R157.reuse ;  /* 0x00000001c1c1c824 */ /* 0x100fe200078e0a9d */
[----:B------:R-:W-:Y:S01]  /*3e60*/  ISETP.GT.U32.AND P3, PT, R157, R161, PT ;  /* 0x000000a19d00720c */ /* 0x000fe20003f64070 */
[----:B------:R-:W-:Y:S01]  /*3e70*/  @!P5 IMAD.IADD R195, R195, 0x1, -R157 ;  /* 0x00000001c3c3d824 */ /* 0x000fe200078e0a9d */
[----:B------:R-:W-:Y:S02]  /*3e80*/  IADD3 R91, P6, PT, R92, R181, RZ ;  /* 0x000000b55c5b7210 */ /* 0x000fe40007fde0ff */
[C---:B------:R-:W-:Y:S02]  /*3e90*/  ISETP.GT.U32.AND P4, PT, R157.reuse, R136, PT ;  /* 0x000000889d00720c */ /* 0x040fe40003f84070 */
[----:B------:R-:W-:-:S02]  /*3ea0*/  ISETP.GT.U32.AND P5, PT, R157, R137, PT ;  /* 0x000000899d00720c */ /* 0x000fc40003fa4070 */
[----:B------:R-:W-:Y:S01]  /*3eb0*/  LEA.HI.X.SX32 R92, R92, R179, 0x1, P6 ;  /* 0x000000b35c5c7211 */ /* 0x000fe200030f0eff */
[----:B-1----:R-:W-:Y:S01]  /*3ec0*/  @P0 IMAD.MOV.U32 R122, RZ, RZ, R91 ;  /* 0x000000ffff7a0224 */ /* 0x002fe200078e005b */
[----:B------:R-:W-:Y:S02]  /*3ed0*/  PRMT R121, RZ, 0x7610, R121 ;  /* 0x00007610ff797816 */ /* 0x000fe40000000079 */
[----:B------:R-:W-:Y:S01]  /*3ee0*/  ISETP.GT.U32.AND P6, PT, R157, R141, PT ;  /* 0x0000008d9d00720c */ /* 0x000fe20003fc4070 */
[----:B------:R-:W-:Y:S02]  /*3ef0*/  @P0 IMAD.MOV.U32 R123, RZ, RZ, R92 ;  /* 0x000000ffff7b0224 */ /* 0x000fe400078e005c */
[--C-:B------:R-:W-:Y:S01]  /*3f00*/  @!P1 IMAD.IADD R189, R189, 0x1, -R157.reuse ;  /* 0x00000001bdbd9824 */ /* 0x100fe200078e0a9d */
[----:B------:R-:W-:Y:S01]  /*3f10*/  ISETP.GT.U32.AND P1, PT, R157, R142, PT ;  /* 0x0000008e9d00720c */ /* 0x000fe20003f24070 */
[--C-:B------:R-:W-:Y:S01]  /*3f20*/  @!P3 IMAD.IADD R161, R161, 0x1, -R157.reuse ;  /* 0x00000001a1a1b824 */ /* 0x100fe200078e0a9d */
[----:B------:R1:W3:Y:S01]  /*3f30*/  @P0 LDG.E.U8 R121, desc[UR20][R122.64] ;  /* 0x000000147a790981 */ /* 0x0002e2000c1e1100 */
[--C-:B------:R-:W-:Y:S01]  /*3f40*/  @!P4 IMAD.IADD R136, R136, 0x1, -R157.reuse ;  /* 0x000000018888c824 */ /* 0x100fe200078e0a9d */
[----:B------:R-:W-:Y:S01]  /*3f50*/  ISETP.GT.U32.AND P3, PT, R157, R160, PT ;  /* 0x000000a09d00720c */ /* 0x000fe20003f64070 */
[----:B------:R-:W-:Y:S01]  /*3f60*/  @!P5 IMAD.IADD R137, R137, 0x1, -R157 ;  /* 0x000000018989d824 */ /* 0x000fe200078e0a9d */
[----:B------:R-:W-:-:S02]  /*3f70*/  ISETP.GT.U32.AND P4, PT, R157, R143, PT ;  /* 0x0000008f9d00720c */ /* 0x000fc40003f84070 */
[----:B------:R-:W-:Y:S02]  /*3f80*/  ISETP.GT.U32.AND P5, PT, R157, R145, PT ;  /* 0x000000919d00720c */ /* 0x000fe40003fa4070 */
[----:B------:R-:W-:Y:S02]  /*3f90*/  PLOP3.LUT P0, PT, PT, PT, UP1, 0x80, 0x8 ;  /* 0x000000000008781c */ /* 0x000fe40003f0f018 */
[----:B------:R-:W-:Y:S01]  /*3fa0*/  LOP3.LUT R93, R135, 0xe, RZ, 0xfc, !PT ;  /* 0x0000000e875d7812 */ /* 0x000fe200078efcff */
[----:B------:R-:W-:-:S03]  /*3fb0*/  @!P6 IMAD.IADD R141, R141, 0x1, -R157 ;  /* 0x000000018d8de824 */ /* 0x000fc600078e0a9d */
[----:B------:R-:W-:Y:S02]  /*3fc0*/  ISETP.LT.AND P0, PT, R93, UR22, P0 ;  /* 0x000000165d007c0c */ /* 0x000fe40008701270 */
[----:B------:R-:W-:Y:S01]  /*3fd0*/  IADD3 R93, P6, PT, R94, R181, RZ ;  /* 0x000000b55e5d7210 */ /* 0x000fe20007fde0ff */
[--C-:B------:R-:W-:Y:S01]  /*3fe0*/  @!P1 IMAD.IADD R142, R142, 0x1, -R157.reuse ;  /* 0x000000018e8e9824 */ /* 0x100fe200078e0a9d */
[----:B------:R-:W-:Y:S01]  /*3ff0*/  ISETP.GT.U32.AND P1, PT, R157, R146, PT ;  /* 0x000000929d00720c */ /* 0x000fe20003f24070 */
[--C-:B------:R-:W-:Y:S01]  /*4000*/  @!P3 IMAD.IADD R160, R160, 0x1, -R157.reuse ;  /* 0x00000001a0a0b824 */ /* 0x100fe200078e0a9d */
[----:B------:R-:W-:Y:S01]  /*4010*/  LEA.HI.X.SX32 R94, R94, R179, 0x1, P6 ;  /* 0x000000b35e5e7211 */ /* 0x000fe200030f0eff */
[--C-:B------:R-:W-:Y:S01]  /*4020*/  @!P4 IMAD.IADD R143, R143, 0x1, -R157.reuse ;  /* 0x000000018f8fc824 */ /* 0x100fe200078e0a9d */
[----:B------:R-:W-:Y:S01]  /*4030*/  ISETP.GT.U32.AND P3, PT, R157, R147, PT ;  /* 0x000000939d00720c */ /* 0x000fe20003f64070 */
[----:B------:R-:W-:Y:S01]  /*4040*/  @!P5 IMAD.IADD R145, R145, 0x1, -R157 ;  /* 0x000000019191d824 */ /* 0x000fe200078e0a9d */
[----:B------:R-:W-:-:S02]  /*4050*/  ISETP.GT.U32.AND P4, PT, R157, R148, PT ;  /* 0x000000949d00720c */ /* 0x000fc40003f84070 */
[C---:B------:R-:W-:Y:S01]  /*4060*/  ISETP.GT.U32.AND P5, PT, R157.reuse, R158, PT ;  /* 0x0000009e9d00720c */ /* 0x040fe20003fa4070 */
[----:B------:R-:W-:Y:S01]  /*4070*/  @P0 IMAD.MOV.U32 R202, RZ, RZ, R93 ;  /* 0x000000ffffca0224 */ /* 0x000fe200078e005d */
[----:B-1----:R-:W-:Y:S01]  /*4080*/  PRMT R122, RZ, 0x7610, R122 ;  /* 0x00007610ff7a7816 */ /* 0x002fe2000000007a */
[----:B------:R-:W-:Y:S01]  /*4090*/  @P0 IMAD.MOV.U32 R203, RZ, RZ, R94 ;  /* 0x000000ffffcb0224 */ /* 0x000fe200078e005e */
[----:B------:R-:W-:Y:S01]  /*40a0*/  ISETP.GT.U32.AND P6, PT, R157, R149, PT ;  /* 0x000000959d00720c */ /* 0x000fe20003fc4070 */
[--C-:B------:R-:W-:Y:S01]  /*40b0*/  @!P1 IMAD.IADD R146, R146, 0x1, -R157.reuse ;  /* 0x0000000192929824 */ /* 0x100fe200078e0a9d */
[----:B------:R-:W-:Y:S02]  /*40c0*/  LOP3.LUT R95, R135, 0x16, RZ, 0xfc, !PT ;  /* 0x00000016875f7812 */ /* 0x000fe400078efcff */
[----:B------:R1:W4:Y:S01]  /*40d0*/  @P0 LDG.E.U8 R122, desc[UR20][R202.64] ;  /* 0x00000014ca7a0981 */ /* 0x000322000c1e1100 */
[----:B------:R-:W-:Y:S01]  /*40e0*/  PLOP3.LUT P0, PT, PT, PT, UP1, 0x80, 0x8 ;  /* 0x000000000008781c */ /* 0x000fe20003f0f018 */
[--C-:B------:R-:W-:Y:S01]  /*40f0*/  @!P3 IMAD.IADD R147, R147, 0x1, -R157.reuse ;  /* 0x000000019393b824 */ /* 0x100fe200078e0a9d */
[C---:B------:R-:W-:Y:S01]  /*4100*/  ISETP.GT.U32.AND P1, PT, R157.reuse, R150, PT ;  /* 0x000000969d00720c */ /* 0x040fe20003f24070 */
[--C-:B------:R-:W-:Y:S01]  /*4110*/  @!P4 IMAD.IADD R148, R148, 0x1, -R157.reuse ;  /* 0x000000019494c824 */ /* 0x100fe200078e0a9d */
[C---:B------:R-:W-:Y:S01]  /*4120*/  ISETP.GT.U32.AND P3, PT, R157.reuse, R151, PT ;  /* 0x000000979d00720c */ /* 0x040fe20003f64070 */
[----:B------:R-:W-:Y:S01]  /*4130*/  @!P5 IMAD.IADD R158, R158, 0x1, -R157 ;  /* 0x000000019e9ed824 */ /* 0x000fe200078e0a9d */
[----:B------:R-:W-:-:S02]  /*4140*/  ISETP.GT.U32.AND P4, PT, R157, R152, PT ;  /* 0x000000989d00720c */ /* 0x000fc40003f84070 */
[----:B------:R-:W-:Y:S02]  /*4150*/  ISETP.GT.U32.AND P5, PT, R157, R153, PT ;  /* 0x000000999d00720c */ /* 0x000fe40003fa4070 */
[----:B------:R-:W-:Y:S01]  /*4160*/  ISETP.LT.AND P0, PT, R95, UR22, P0 ;  /* 0x000000165f007c0c */ /* 0x000fe20008701270 */
[----:B------:R-:W-:Y:S01]  /*4170*/  @!P6 IMAD.IADD R149, R149, 0x1, -R157 ;  /* 0x000000019595e824 */ /* 0x000fe200078e0a9d */
[----:B------:R-:W-:-:S04]  /*4180*/  IADD3 R95, P6, PT, R96, R181, RZ ;  /* 0x000000b5605f7210 */ /* 0x000fc80007fde0ff */
[----:B------:R-:W-:Y:S01]  /*4190*/  LEA.HI.X.SX32 R96, R96, R179, 0x1, P6 ;  /* 0x000000b360607211 */ /* 0x000fe200030f0eff */
[--C-:B------:R-:W-:Y:S01]  /*41a0*/  @!P1 IMAD.IADD R150, R150, 0x1, -R157.reuse ;  /* 0x0000000196969824 */ /* 0x100fe200078e0a9d */
[----:B------:R-:W-:Y:S01]  /*41b0*/  ISETP.GT.U32.AND P1, PT, R157, R154, PT ;  /* 0x0000009a9d00720c */ /* 0x000fe20003f24070 */
[----:B------:R-:W-:Y:S01]  /*41c0*/  @!P3 IMAD.IADD R151, R151, 0x1, -R157 ;  /* 0x000000019797b824 */ /* 0x000fe200078e0a9d */
[----:B------:R-:W-:Y:S01]  /*41d0*/  PRMT R123, RZ, 0x7610, R123 ;  /* 0x00007610ff7b7816 */ /* 0x000fe2000000007b */
[--C-:B------:R-:W-:Y:S01]  /*41e0*/  @!P4 IMAD.IADD R152, R152, 0x1, -R157.reuse ;  /* 0x000000019898c824 */ /* 0x100fe200078e0a9d */
[----:B------:R-:W-:Y:S01]  /*41f0*/  ISETP.GT.U32.AND P6, PT, R157, R139, PT ;  /* 0x0000008b9d00720c */ /* 0x000fe20003fc4070 */
[----:B------:R-:W-:Y:S01]  /*4200*/  @!P5 IMAD.IADD R153, R153, 0x1, -R157 ;  /* 0x000000019999d824 */ /* 0x000fe200078e0a9d */
[C---:B------:R-:W-:Y:S01]  /*4210*/  ISETP.GT.U32.AND P3, PT, R157.reuse, R155, PT ;  /* 0x0000009b9d00720c */ /* 0x040fe20003f64070 */
[----:B-1----:R-:W-:Y:S01]  /*4220*/  @P0 IMAD.MOV.U32 R202, RZ, RZ, R95 ;  /* 0x000000ffffca0224 */ /* 0x002fe200078e005f */
[C---:B------:R-:W-:Y:S01]  /*4230*/  ISETP.GT.U32.AND P4, PT, R157.reuse, R156, PT ;  /* 0x0000009c9d00720c */ /* 0x040fe20003f84070 */
[----:B------:R-:W-:Y:S01]  /*4240*/  @P0 IMAD.MOV.U32 R203, RZ, RZ, R96 ;  /* 0x000000ffffcb0224 */ /* 0x000fe200078e0060 */
[----:B------:R-:W-:-:S02]  /*4250*/  ISETP.GT.U32.AND P5, PT, R157, R138, PT ;  /* 0x0000008a9d00720c */ /* 0x000fc40003fa4070 */
[----:B------:R-:W-:Y:S02]  /*4260*/  LOP3.LUT R97, R135, 0x1e, RZ, 0xfc, !PT ;  /* 0x0000001e87617812 */ /* 0x000fe400078efcff */
[----:B------:R1:W4:Y:S01]  /*4270*/  @P0 LDG.E.U8 R123, desc[UR20][R202.64] ;  /* 0x00000014ca7b0981 */ /* 0x000322000c1e1100 */
[----:B------:R-:W-:Y:S01]  /*4280*/  PLOP3.LUT P0, PT, PT, PT, UP1, 0x80, 0x8 ;  /* 0x000000000008781c */ /* 0x000fe20003f0f018 */
[----:B------:R-:W-:-:S03]  /*4290*/  @!P1 IMAD.IADD R154, R154, 0x1, -R157 ;  /* 0x000000019a9a9824 */ /* 0x000fc600078e0a9d */
[----:B------:R-:W-:Y:S01]  /*42a0*/  ISETP.LT.AND P0, PT, R97, UR22, P0 ;  /* 0x0000001661007c0c */ /* 0x000fe20008701270 */
[--C-:B------:R-:W-:Y:S01]  /*42b0*/  @!P6 IMAD.IADD R139, R139, 0x1, -R157.reuse ;  /* 0x000000018b8be824 */ /* 0x100fe200078e0a9d */
[----:B------:R-:W-:Y:S01]  /*42c0*/  ISETP.GT.U32.AND P1, PT, R157, R140, PT ;  /* 0x0000008c9d00720c */ /* 0x000fe20003f24070 */
[--C-:B------:R-:W-:Y:S01]  /*42d0*/  @!P3 IMAD.IADD R155, R155, 0x1, -R157.reuse ;  /* 0x000000019b9bb824 */ /* 0x100fe200078e0a9d */
[----:B------:R-:W-:Y:S01]  /*42e0*/  IADD3 R97, P6, PT, R98, R181, RZ ;  /* 0x000000b562617210 */ /* 0x000fe20007fde0ff */
[--C-:B------:R-:W-:Y:S01]  /*42f0*/  @!P4 IMAD.IADD R156, R156, 0x1, -R157.reuse ;  /* 0x000000019c9cc824 */ /* 0x100fe200078e0a9d */
[C---:B------:R-:W-:Y:S01]  /*4300*/  ISETP.GT.U32.AND P3, PT, R157.reuse, R144, PT ;  /* 0x000000909d00720c */ /* 0x040fe20003f64070 */
[----:B------:R-:W-:Y:S01]  /*4310*/  @!P5 IMAD.IADD R138, R138, 0x1, -R157 ;  /* 0x000000018a8ad824 */ /* 0x000fe200078e0a9d */
[C---:B------:R-:W-:Y:S02]  /*4320*/  ISETP.GT.U32.AND P4, PT, R157.reuse, R159, PT ;  /* 0x0000009f9d00720c */ /* 0x040fe40003f84070 */
[----:B------:R-:W-:-:S02]  /*4330*/  ISETP.GT.U32.AND P5, PT, R157, R192, PT ;  /* 0x000000c09d00720c */ /* 0x000fc40003fa4070 */
[----:B------:R-:W-:Y:S01]  /*4340*/  LEA.HI.X.SX32 R98, R98, R179, 0x1, P6 ;  /* 0x000000b362627211 */ /* 0x000fe200030f0eff */
[----:B-1----:R-:W-:Y:S01]  /*4350*/  @P0 IMAD.MOV.U32 R202, RZ, RZ, R97 ;  /* 0x000000ffffca0224 */ /* 0x002fe200078e0061 */
[----:B------:R-:W-:-:S03]  /*4360*/  PRMT R124, RZ, 0x7610, R124 ;  /* 0x00007610ff7c7816 */ /* 0x000fc6000000007c */
[----:B------:R-:W-:Y:S02]  /*4370*/  @P0 IMAD.MOV.U32 R203, RZ, RZ, R98 ;  /* 0x000000ffffcb0224 */ /* 0x000fe400078e0062 */
[--C-:B------:R-:W-:Y:S01]  /*4380*/  @!P1 IMAD.IADD R140, R140, 0x1, -R157.reuse ;  /* 0x000000018c8c9824 */ /* 0x100fe200078e0a9d */
[----:B------:R-:W-:Y:S01]  /*4390*/  ISETP.GT.U32.AND P1, PT, R157, R191, PT ;  /* 0x000000bf9d00720c */ /* 0x000fe20003f24070 */
[--C-:B------:R-:W-:Y:S01]  /*43a0*/  @!P3 IMAD.IADD R144, R144, 0x1, -R157.reuse ;  /* 0x000000019090b824 */ /* 0x100fe200078e0a9d */
[----:B------:R1:W4:Y:S01]  /*43b0*/  @P0 LDG.E.U8 R124, desc[UR20][R202.64] ;  /* 0x00000014ca7c0981 */ /* 0x000322000c1e1100 */
[--C-:B------:R-:W-:Y:S01]  /*43c0*/  @!P4 IMAD.IADD R159, R159, 0x1, -R157.reuse ;  /* 0x000000019f9fc824 */ /* 0x100fe200078e0a9d */
[C---:B------:R-:W-:Y:S01]  /*43d0*/  ISETP.GT.U32.AND P3, PT, R157.reuse, R190, PT ;  /* 0x000000be9d00720c */ /* 0x040fe20003f64070 */
[----:B------:R-:W-:Y:S01]  /*43e0*/  @!P5 IMAD.IADD R192, R192, 0x1, -R157 ;  /* 0x00000001c0c0d824 */ /* 0x000fe200078e0a9d */
[C---:B------:R-:W-:Y:S02]  /*43f0*/  ISETP.GT.U32.AND P4, PT, R157.reuse, R194, PT ;  /* 0x000000c29d00720c */ /* 0x040fe40003f84070 */
[----:B------:R-:W-:-:S02]  /*4400*/  ISETP.GT.U32.AND P5, PT, R157, R193, PT ;  /* 0x000000c19d00720c */ /* 0x000fc40003fa4070 */
[----:B------:R-:W-:-:S03]  /*4410*/  ISETP.GE.AND P0, PT, R241, RZ, PT ;  /* 0x000000fff100720c */ /* 0x000fc60003f06270 */
[----:B------:R-:W-:Y:S01]  /*4420*/  @!P1 IMAD.IADD R191, R191, 0x1, -R157 ;  /* 0x00000001bfbf9824 */ /* 0x000fe200078e0a9d */
[----:B------:R-:W-:-:S03]  /*4430*/  ISETP.GE.AND P1, PT, R240, RZ, PT ;  /* 0x000000fff000720c */ /* 0x000fc60003f26270 */
[--C-:B------:R-:W-:Y:S01]  /*4440*/  @!P3 IMAD.IADD R190, R190, 0x1, -R157.reuse ;  /* 0x00000001bebeb824 */ /* 0x100fe200078e0a9d */
[----:B------:R-:W-:Y:S01]  /*4450*/  ISETP.GE.AND P3, PT, R239, RZ, PT ;  /* 0x000000ffef00720c */ /* 0x000fe20003f66270 */
[--C-:B------:R-:W-:Y:S01]  /*4460*/  @!P4 IMAD.IADD R194, R194, 0x1, -R157.reuse ;  /* 0x00000001c2c2c824 */ /* 0x100fe200078e0a9d */
[----:B------:R-:W-:Y:S01]  /*4470*/  ISETP.GE.AND P4, PT, R237, RZ, PT ;  /* 0x000000ffed00720c */ /* 0x000fe20003f86270 */
[----:B------:R-:W-:Y:S01]  /*4480*/  @!P5 IMAD.IADD R193, R193, 0x1, -R157 ;  /* 0x00000001c1c1d824 */ /* 0x000fe200078e0a9d */
[----:B------:R-:W-:Y:S01]  /*4490*/  ISETP.GE.AND P5, PT, R238, RZ, PT ;  /* 0x000000ffee00720c */ /* 0x000fe20003fa6270 */
[----:B------:R-:W-:Y:S01]  /*44a0*/  @!P0 IMAD.MOV R161, RZ, RZ, -R161 ;  /* 0x000000ffffa18224 */ /* 0x000fe200078e0aa1 */
[----:B------:R-:W-:-:S03]  /*44b0*/  ISETP.GE.AND P0, PT, R235, RZ, PT ;  /* 0x000000ffeb00720c */ /* 0x000fc60003f06270 */
[----:B------:R-:W-:Y:S01]  /*44c0*/  @!P1 IMAD.MOV R136, RZ, RZ, -R136 ;  /* 0x000000ffff889224 */ /* 0x000fe200078e0a88 */
[----:B------:R-:W-:-:S03]  /*44d0*/  ISETP.GE.AND P1, PT, R234, RZ, PT ;  /* 0x000000ffea00720c */ /* 0x000fc60003f26270 */
[----:B------:R-:W-:Y:S01]  /*44e0*/  @!P3 IMAD.MOV R137, RZ, RZ, -R137 ;  /* 0x000000ffff89b224 */ /* 0x000fe200078e0a89 */
[----:B------:R-:W-:Y:S01]  /*44f0*/  ISETP.GE.AND P3, PT, R233, RZ, PT ;  /* 0x000000ffe900720c */ /* 0x000fe20003f66270 */
[----:B------:R-:W-:Y:S01]  /*4500*/  @!P4 IMAD.MOV R142, RZ, RZ, -R142 ;  /* 0x000000ffff8ec224 */ /* 0x000fe200078e0a8e */
[----:B------:R-:W-:Y:S01]  /*4510*/  ISETP.GE.AND P4, PT, R231, RZ, PT ;  /* 0x000000ffe700720c */ /* 0x000fe20003f86270 */
[----:B------:R-:W-:Y:S01]  /*4520*/  @!P5 IMAD.MOV R141, RZ, RZ, -R141 ;  /* 0x000000ffff8dd224 */ /* 0x000fe200078e0a8d */
        /* <DEDUP_REMOVED lines=24> */
[----:B------:R-:W-:Y:S02]  /*46b0*/  ISETP.GE.AND P1, PT, R219, RZ, PT ;  /* 0x000000ffdb00720c */ /* 0x000fe40003f26270 */
[----:B------:R-:W-:Y:S01]  /*46c0*/  ISETP.GT.U32.AND P6, PT, R157, R195, PT ;  /* 0x000000c39d00720c */ /* 0x000fe20003fc4070 */
        /* <DEDUP_REMOVED lines=9> */
[----:B------:R-:W-:Y:S01]  /*4760*/  ISETP.GE.AND P1, PT, R213, RZ, PT ;  /* 0x000000ffd500720c */ /* 0x000fe20003f26270 */
[----:B------:R-:W-:Y:S01]  /*4770*/  @!P6 IMAD.IADD R195, R195, 0x1, -R157 ;  /* 0x00000001c3c3e824 */ /* 0x000fe200078e0a9d */
[----:B------:R-:W-:Y:S01]  /*4780*/  ISETP.GE.AND P6, PT, R208, RZ, PT ;  /* 0x000000ffd000720c */ /* 0x000fe20003fc6270 */
[----:B------:R-:W-:Y:S01]  /*4790*/  @!P3 IMAD.MOV R140, RZ, RZ, -R140 ;  /* 0x000000ffff8cb224 */ /* 0x000fe200078e0a8c */
[----:B------:R-:W-:Y:S01]  /*47a0*/  ISETP.GE.AND P3, PT, R212, RZ, PT ;  /* 0x000000ffd400720c */ /* 0x000fe20003f66270 */
[----:B------:R-:W-:Y:S01]  /*47b0*/  @!P4 IMAD.MOV R159, RZ, RZ, -R159 ;  /* 0x000000ffff9fc224 */ /* 0x000fe200078e0a9f */
[----:B------:R-:W-:Y:S01]  /*47c0*/  ISETP.GE.AND P4, PT, R210, RZ, PT ;  /* 0x000000ffd200720c */ /* 0x000fe20003f86270 */
[----:B------:R-:W-:Y:S01]  /*47d0*/  @!P5 IMAD.MOV R144, RZ, RZ, -R144 ;  /* 0x000000ffff90d224 */ /* 0x000fe200078e0a90 */
[----:B------:R-:W-:Y:S01]  /*47e0*/  ISETP.GE.AND P5, PT, R211, RZ, PT ;  /* 0x000000ffd300720c */ /* 0x000fe20003fa6270 */
[----:B------:R-:W-:Y:S01]  /*47f0*/  @!P0 IMAD.MOV R192, RZ, RZ, -R192 ;  /* 0x000000ffffc08224 */ /* 0x000fe200078e0ac0 */
[----:B------:R-:W-:Y:S01]  /*4800*/  ISETP.GE.AND P0, PT, R209, RZ, PT ;  /* 0x000000ffd100720c */ /* 0x000fe20003f06270 */
[----:B------:R-:W-:Y:S02]  /*4810*/  STL [R1+0x38], R214 ;  /* 0x000038d601007387 */ /* 0x000fe40000100800 */
[----:B------:R-:W-:Y:S01]  /*4820*/  @!P1 IMAD.MOV R191, RZ, RZ, -R191 ;  /* 0x000000ffffbf9224 */ /* 0x000fe200078e0abf */
[----:B------:R-:W-:Y:S01]  /*4830*/  ISETP.NE.AND P1, PT, R99, RZ, PT ;  /* 0x000000ff6300720c */ /* 0x000fe20003f25270 */
[----:B------:R-:W-:Y:S01]  /*4840*/  STL [R1+0x34], R213 ;  /* 0x000034d501007387 */ /* 0x000fe20000100800 */
[----:B------:R-:W-:Y:S01]  /*4850*/  LOP3.LUT R99, RZ, R99, RZ, 0x33, !PT ;  /* 0x00000063ff637212 */ /* 0x000fe200078e33ff */
[----:B------:R-:W-:-:S02]  /*4860*/  @!P3 IMAD.MOV R190, RZ, RZ, -R190 ;  /* 0x000000ffffbeb224 */ /* 0x000fc400078e0abe */
[----:B------:R0:W-:Y:S01]  /*4870*/  STL [R1+0x30], R212 ;  /* 0x000030d401007387 */ /* 0x0001e20000100800 */
[----:B------:R-:W-:Y:S02]  /*4880*/  @!P4 IMAD.MOV R193, RZ, RZ, -R193 ;  /* 0x000000ffffc1c224 */ /* 0x000fe400078e0ac1 */
[----:B------:R-:W-:Y:S01]  /*4890*/  @!P5 IMAD.MOV R194, RZ, RZ, -R194 ;  /* 0x000000ffffc2d224 */ /* 0x000fe200078e0ac2 */
[----:B------:R2:W-:Y:S01]  /*48a0*/  STL [R1+0x2c], R209 ;  /* 0x00002cd101007387 */ /* 0x0005e20000100800 */
[----:B------:R-:W-:Y:S02]  /*48b0*/  @!P0 IMAD.MOV R189, RZ, RZ, -R189 ;  /* 0x000000ffffbd8224 */ /* 0x000fe400078e0abd */
[----:B------:R-:W-:Y:S01]  /*48c0*/  @!P6 IMAD.MOV R195, RZ, RZ, -R195 ;  /* 0x000000ffffc3e224 */ /* 0x000fe200078e0ac3 */
[----:B------:R-:W-:Y:S01]  /*48d0*/  STL [R1+0x28], R211 ;  /* 0x000028d301007387 */ /* 0x000fe20000100800 */
[C---:B-1----:R-:W-:Y:S02]  /*48e0*/  SEL R203, R99.reuse, R160, !P1 ;  /* 0x000000a063cb7207 */ /* 0x042fe40004800000 */
[C---:B0-----:R-:W-:Y:S01]  /*48f0*/  SEL R212, R99.reuse, R161, !P1 ;  /* 0x000000a163d47207 */ /* 0x041fe20004800000 */
[----:B------:R0:W-:Y:S01]  /*4900*/  STL [R1+0x24], R210 ;  /* 0x000024d201007387 */ /* 0x0001e20000100800 */
[----:B------:R-:W-:-:S02]  /*4910*/  SEL R202, R99, R141, !P1 ;  /* 0x0000008d63ca7207 */ /* 0x000fc40004800000 */
[C---:B------:R-:W-:Y:S01]  /*4920*/  SEL R161, R99.reuse, R142, !P1 ;  /* 0x0000008e63a17207 */ /* 0x040fe20004800000 */
[----:B------:R1:W-:Y:S01]  /*4930*/  STL [R1+0x20], R208 ;  /* 0x000020d001007387 */ /* 0x0003e20000100800 */
[C---:B------:R-:W-:Y:S02]  /*4940*/  SEL R160, R99.reuse, R143, !P1 ;  /* 0x0000008f63a07207 */ /* 0x040fe40004800000 */
[C---:B------:R-:W-:Y:S02]  /*4950*/  SEL R157, R99.reuse, R145, !P1 ;  /* 0x00000091639d7207 */ /* 0x040fe40004800000 */
[C---:B--2---:R-:W-:Y:S02]  /*4960*/  SEL R209, R99.reuse, R146, !P1 ;  /* 0x0000009263d17207 */ /* 0x044fe40004800000 */
[C---:B0-----:R-:W-:Y:S02]  /*4970*/  SEL R210, R99.reuse, R136, !P1 ;  /* 0x0000008863d27207 */ /* 0x041fe40004800000 */
[----:B------:R-:W-:-:S02]  /*4980*/  SEL R211, R99, R147, !P1 ;  /* 0x0000009363d37207 */ /* 0x000fc40004800000 */
[C---:B-1----:R-:W-:Y:S02]  /*4990*/  SEL R208, R99.reuse, R137, !P1 ;  /* 0x0000008963d07207 */ /* 0x042fe40004800000 */
[C---:B------:R-:W-:Y:S02]  /*49a0*/  SEL R213, R99.reuse, R148, !P1 ;  /* 0x0000009463d57207 */ /* 0x040fe40004800000 */
[C---:B------:R-:W-:Y:S02]  /*49b0*/  SEL R215, R99.reuse, R158, !P1 ;  /* 0x0000009e63d77207 */ /* 0x040fe40004800000 */
[C---:B------:R-:W-:Y:S02]  /*49c0*/  SEL R217, R99.reuse, R149, !P1 ;  /* 0x0000009563d97207 */ /* 0x040fe40004800000 */
[C---:B------:R-:W-:Y:S02]  /*49d0*/  SEL R219, R99.reuse, R150, !P1 ;  /* 0x0000009663db7207 */ /* 0x040fe40004800000 */
[----:B------:R-:W-:-:S02]  /*49e0*/  SEL R221, R99, R151, !P1 ;  /* 0x0000009763dd7207 */ /* 0x000fc40004800000 */
[C---:B------:R-:W-:Y:S02]  /*49f0*/  SEL R223, R99.reuse, R152, !P1 ;  /* 0x0000009863df7207 */ /* 0x040fe40004800000 */
        /* <DEDUP_REMOVED lines=15> */
[----:B------:R-:W-:Y:S02]  /*4af0*/  SEL R189, R99, R189, !P1 ;  /* 0x000000bd63bd7207 */ /* 0x000fe40004800000 */
[----:B------:R-:W-:Y:S01]  /*4b00*/  SHF.R.S32.HI R99, RZ, 0x7, R216 ;  /* 0x00000007ff637819 */ /* 0x000fe200000114d8 */
[----:B------:R-:W-:-:S04]  /*4b10*/  @!UP2 UIADD3 UR4, UPT, UPT, -UR11, 0x100000, URZ ;  /* 0x001000000b04a890 */ /* 0x000fc8000fffe1ff */
[----:B------:R-:W-:Y:S02]  /*4b20*/  @!UP2 USHF.L.U32 UR5, UR4, 0xb, URZ ;  /* 0x0000000b0405a899 */ /* 0x000fe400080006ff */
[----:B------:R-:W-:Y:S01]  /*4b30*/  @!UP2 USHF.L.U32 UR4, UR4, 0x1, URZ ;  /* 0x000000010404a899 */ /* 0x000fe200080006ff */
[----:B------:R-:W-:Y:S01]  /*4b40*/  SGXT R99, R99, 0x1 ;  /* 0x000000016363781a */ /* 0x000fe20000000200 */
[----:B------:R-:W-:Y:S01]  /*4b50*/  VOTEU.ALL UP2, P2 ;  /* 0x0000000000ff7886 */ /* 0x000fe20001040000 */
[----:B------:R-:W-:Y:S02]  /*4b60*/  PLOP3.LUT P0, PT, PT, PT, UP1, 0x80, 0x8 ;  /* 0x000000000008781c */ /* 0x000fe40003f0f018 */
[----:B------:R-:W-:Y:S02]  /*4b70*/  LOP3.LUT R99, R99, 0x90, RZ, 0xc0, !PT ;  /* 0x0000009063637812 */ /* 0x000fe400078ec0ff */
[----:B------:R-:W-:Y:S02]  /*4b80*/  LOP3.LUT R214, R135, 0x26, RZ, 0xfc, !PT ;  /* 0x0000002687d67812 */ /* 0x000fe400078efcff */
[----:B------:R-:W-:-:S02]  /*4b90*/  LOP3.LUT R99, R99, 0x7f, R216, 0x78, !PT ;  /* 0x0000007f63637812 */ /* 0x000fc400078e78d8 */
[----:B------:R-:W-:Y:S01]  /*4ba0*/  ISETP.LT.AND P0, PT, R214, UR22, P0 ;  /* 0x00000016d6007c0c */ /* 0x000fe20008701270 */
[----:B------:R0:W1:Y:S02]  /*4bb0*/  @!UP2 SYNCS.EXCH.64 URZ, [UR9+0xc008], UR4 ;  /* 0x00c0080409ffa5b2 */ /* 0x0000640008000100 */
[----:B------:R2:W-:Y:S01]  /*4bc0*/  STS.U8 [R99+UR9], R100 ;  /* 0x0000006463007988 */ /* 0x0005e20008000009 */
[----:B------:R-:W-:Y:S02]  /*4bd0*/  PRMT R136, RZ, 0x7610, R136 ;  /* 0x00007610ff887816 */ /* 0x000fe40000000088 */
[C---:B--2---:R-:W-:Y:S01]  /*4be0*/  IADD3 R100, P1, PT, R101.reuse, R181, RZ ;  /* 0x000000b565647210 */ /* 0x044fe20007f3e0ff */
[----:B0-----:R-:W0:Y:S03]  /*4bf0*/  LDCU UR4, c[0x0][0x3b0] ;  /* 0x00007600ff0477ac */ /* 0x001e260008000800 */
[----:B------:R-:W-:-:S02]  /*4c00*/  LEA.HI.X.SX32 R101, R101, R179, 0x1, P1 ;  /* 0x000000b365657211 */ /* 0x000fc400008f0eff */
[----:B------:R-:W-:-:S03]  /*4c10*/  LOP3.LUT R138, R135, 0x2e, RZ, 0xfc, !PT ;  /* 0x0000002e878a7812 */ /* 0x000fc600078efcff */
[----:B------:R-:W2:Y:S01]  /*4c20*/  @P0 LDG.E.U8 R136, desc[UR20][R100.64] ;  /* 0x0000001464880981 */ /* 0x000ea2000c1e1100 */
[----:B------:R-:W-:-:S04]  /*4c30*/  PLOP3.LUT P0, PT, PT, PT, UP1, 0x80, 0x8 ;  /* 0x000000000008781c */ /* 0x000fc80003f0f018 */
[----:B------:R-:W-:Y:S01]  /*4c40*/  ISETP.LT.AND P0, PT, R138, UR22, P0 ;  /* 0x000000168a007c0c */ /* 0x000fe20008701270 */
[----:B-----5:R5:W-:Y:S01]  /*4c50*/  STS.U8 [R99+UR9+0xc00], R102 ;  /* 0x000c006663007988 */ /* 0x020be20008000009 */
[----:B------:R-:W-:Y:S02]  /*4c60*/  PRMT R137, RZ, 0x7610, R137 ;  /* 0x00007610ff897816 */ /* 0x000fe40000000089 */
[----:B-----5:R-:W-:-:S04]  /*4c70*/  IADD3 R102, P1, PT, R103, R181, RZ ;  /* 0x000000b567667210 */ /* 0x020fc80007f3e0ff */
[----:B------:R-:W-:Y:S01]  /*4c80*/  LEA.HI.X.SX32 R103, R103, R179, 0x1, P1 ;  /* 0x000000b367677211 */ /* 0x000fe200008f0eff */
[----:B---3--:R3:W-:Y:S04]  /*4c90*/  STS.U8 [R99+UR9+0x400], R114 ;  /* 0x0004007263007988 */ /* 0x0087e80008000009 */
[----:B------:R-:W5:Y:S01]  /*4ca0*/  @P0 LDG.E.U8 R137, desc[UR20][R102.64] ;  /* 0x0000001466890981 */ /* 0x000f62000c1e1100 */
[----:B------:R-:W-:Y:S02]  /*4cb0*/  PLOP3.LUT P0, PT, PT, PT, UP1, 0x80, 0x8 ;  /* 0x000000000008781c */ /* 0x000fe40003f0f018 */
[----:B---3--:R-:W-:Y:S01]  /*4cc0*/  LOP3.LUT R114, R135, 0x36, RZ, 0xfc, !PT ;  /* 0x0000003687727812 */ /* 0x008fe200078efcff */
[----:B------:R3:W-:Y:S03]  /*4cd0*/  STS.U8 [R99+UR9+0x1800], R104 ;  /* 0x0018006863007988 */ /* 0x0007e60008000009 */
[----:B------:R-:W-:-:S02]  /*4ce0*/  ISETP.LT.AND P0, PT, R114, UR22, P0 ;  /* 0x0000001672007c0c */ /* 0x000fc40008701270 */
[----:B------:R-:W-:Y:S02]  /*4cf0*/  PRMT R140, RZ, 0x7610, R140 ;  /* 0x00007610ff8c7816 */ /* 0x000fe4000000008c */
[----:B---3--:R-:W-:-:S04]  /*4d00*/  IADD3 R104, P1, PT, R105, R181, RZ ;  /* 0x000000b569687210 */ /* 0x008fc80007f3e0ff */
[----:B------:R-:W-:Y:S01]  /*4d10*/  LEA.HI.X.SX32 R105, R105, R179, 0x1, P1 ;  /* 0x000000b369697211 */ /* 0x000fe200008f0eff */
[----:B------:R3:W-:Y:S04]  /*4d20*/  STS.U8 [R99+UR9+0x1000], R110 ;  /* 0x0010006e63007988 */ /* 0x0007e80008000009 */
[----:B------:R-:W2:Y:S01]  /*4d30*/  @P0 LDG.E.U8 R140, desc[UR20][R104.64] ;  /* 0x00000014688c0981 */ /* 0x000ea2000c1e1100 */
        /* <DEDUP_REMOVED lines=10> */
[----:B---3--:R-:W-:-:S04]  /*4de0*/  LOP3.LUT R108, R135, 0x46, RZ, 0xfc, !PT ;  /* 0x00000046876c7812 */ /* 0x008fc800078efcff */
[----:B------:R-:W-:Y:S02]  /*4df0*/  ISETP.LT.AND P0, PT, R108, UR22, P0 ;  /* 0x000000166c007c0c */ /* 0x000fe40008701270 */
[C---:B------:R-:W-:Y:S02]  /*4e00*/  IADD3 R108, P1, PT, R109.reuse, R181, RZ ;  /* 0x000000b56d6c7210 */ /* 0x040fe40007f3e0ff */
[----:B------:R-:W-:Y:S02]  /*4e10*/  PRMT R142, RZ, 0x7610, R142 ;  /* 0x00007610ff8e7816 */ /* 0x000fe4000000008e */
[----:B------:R-:W-:Y:S02]  /*4e20*/  LEA.HI.X.SX32 R109, R109, R179, 0x1, P1 ;  /* 0x000000b36d6d7211 */ /* 0x000fe400008f0eff */
[----:B------:R-:W-:-:S05]  /*4e30*/  LOP3.LUT R110, R135, 0x4e, RZ, 0xfc, !PT ;  /* 0x0000004e876e7812 */ /* 0x000fca00078efcff */
[----:B------:R-:W3:Y:S01]  /*4e40*/  @P0 LDG.E.U8 R142, desc[UR20][R108.64] ;  /* 0x000000146c8e0981 */ /* 0x000ee2000c1e1100 */
[----:B------:R-:W-:-:S04]  /*4e50*/  PLOP3.LUT P0, PT, PT, PT, UP1, 0x80, 0x8 ;  /* 0x000000000008781c */ /* 0x000fc80003f0f018 */
[----:B------:R-:W-:Y:S02]  /*4e60*/  ISETP.LT.AND P0, PT, R110, UR22, P0 ;  /* 0x000000166e007c0c */ /* 0x000fe40008701270 */
[C---:B------:R-:W-:Y:S02]  /*4e70*/  IADD3 R110, P1, PT, R111.reuse, R181, RZ ;  /* 0x000000b56f6e7210 */ /* 0x040fe40007f3e0ff */
[----:B------:R-:W-:Y:S02]  /*4e80*/  PRMT R143, RZ, 0x7610, R143 ;  /* 0x00007610ff8f7816 */ /* 0x000fe4000000008f */
[----:B------:R-:W-:Y:S01]  /*4e90*/  LEA.HI.X.SX32 R111, R111, R179, 0x1, P1 ;  /* 0x000000b36f6f7211 */ /* 0x000fe200008f0eff */
[----:B------:R0:W-:Y:S06]  /*4ea0*/  STS.U8 [R99+UR9+0x1400], R112 ;  /* 0x0014007063007988 */ /* 0x0001ec0008000009 */
[----:B------:R-:W2:Y:S01]  /*4eb0*/  @P0 LDG.E.U8 R143, desc[UR20][R110.64] ;  /* 0x000000146e8f0981 */ /* 0x000ea2000c1e1100 */
[----:B------:R-:W-:-:S02]  /*4ec0*/  PLOP3.LUT P0, PT, PT, PT, UP1, 0x80, 0x8 ;  /* 0x000000000008781c */ /* 0x000fc40003f0f018 */
[----:B0-----:R-:W-:-:S04]  /*4ed0*/  LOP3.LUT R112, R135, 0x56, RZ, 0xfc, !PT ;  /* 0x0000005687707812 */ /* 0x001fc800078efcff */
[----:B------:R-:W-:Y:S02]  /*4ee0*/  ISETP.LT.AND P0, PT, R112, UR22, P0 ;  /* 0x0000001670007c0c */ /* 0x000fe40008701270 */
[C---:B------:R-:W-:Y:S02]  /*4ef0*/  IADD3 R112, P1, PT, R113.reuse, R181, RZ ;  /* 0x000000b571707210 */ /* 0x040fe40007f3e0ff */
[----:B------:R-:W-:Y:S02]  /*4f00*/  PRMT R144, RZ, 0x7610, R144 ;  /* 0x00007610ff907816 */ /* 0x000fe40000000090 */
[----:B------:R-:W-:Y:S02]  /*4f10*/  LEA.HI.X.SX32 R113, R113, R179, 0x1, P1 ;  /* 0x000000b371717211 */ /* 0x000fe400008f0eff */
[----:B------:R-:W-:-:S05]  /*4f20*/  LOP3.LUT R114, R135, 0x5e, RZ, 0xfc, !PT ;  /* 0x0000005e87727812 */ /* 0x000fca00078efcff */
[----:B------:R-:W2:Y:S01]  /*4f30*/  @P0 LDG.E.U8 R144, desc[UR20][R112.64] ;  /* 0x0000001470900981 */ /* 0x000ea2000c1e1100 */
[----:B------:R-:W-:-:S04]  /*4f40*/  PLOP3.LUT P0, PT, PT, PT, UP1, 0x80, 0x8 ;  /* 0x000000000008781c */ /* 0x000fc80003f0f018 */
[----:B------:R-:W-:Y:S02]  /*4f50*/  ISETP.LT.AND P0, PT, R114, UR22, P0 ;  /* 0x0000001672007c0c */ /* 0x000fe40008701270 */
[C---:B------:R-:W-:Y:S02]  /*4f60*/  IADD3 R114, P1, PT, R115.reuse, R181, RZ ;  /* 0x000000b573727210 */ /* 0x040fe40007f3e0ff */
[----:B------:R-:W-:Y:S02]  /*4f70*/  PRMT R145, RZ, 0x7610, R145 ;  /* 0x00007610ff917816 */ /* 0x000fe40000000091 */
[----:B------:R-:W-:Y:S01]  /*4f80*/  LEA.HI.X.SX32 R115, R115, R179, 0x1, P1 ;  /* 0x000000b373737211 */ /* 0x000fe200008f0eff */
[----:B----4-:R0:W-:Y:S06]  /*4f90*/  STS.U8 [R99+UR9+0x800], R116 ;  /* 0x0008007463007988 */ /* 0x0101ec0008000009 */
[----:B------:R-:W4:Y:S01]  /*4fa0*/  @P0 LDG.E.U8 R145, desc[UR20][R114.64] ;  /* 0x0000001472910981 */ /* 0x000f22000c1e1100 */
        /* <DEDUP_REMOVED lines=9> */
[----:B------:R-:W-:Y:S01]  /*5040*/  ISETP.LT.AND P0, PT, R138, UR22, P0 ;  /* 0x000000168a007c0c */ /* 0x000fe20008701270 */
[----:B------:R-:W-:-:S04]  /*5050*/  IMAD.U32 R138, RZ, RZ, UR12 ;  /* 0x0000000cff8a7e24 */ /* 0x000fc8000f8e00ff */
[----:B------:R-:W-:Y:S01]  /*5060*/  IMAD R138, R138, 0x2, R118 ;  /* 0x000000028a8a7824 */ /* 0x000fe200078e0276 */
[C---:B------:R-:W-:Y:S02]  /*5070*/  IADD3 R118, P1, PT, R119.reuse, R181, RZ ;  /* 0x000000b577767210 */ /* 0x040fe40007f3e0ff */
[----:B------:R-:W-:Y:S02]  /*5080*/  PRMT R147, RZ, 0x7610, R147 ;  /* 0x00007610ff937816 */ /* 0x000fe40000000093 */
[----:B------:R-:W-:Y:S02]  /*5090*/  LEA.HI.X.SX32 R119, R119, R179, 0x1, P1 ;  /* 0x000000b377777211 */ /* 0x000fe400008f0eff */
[----:B------:R-:W-:-:S03]  /*50a0*/  LOP3.LUT R139, R135, 0x76, RZ, 0xfc, !PT ;  /* 0x00000076878b7812 */ /* 0x000fc600078efcff */
[----:B------:R-:W2:Y:S01]  /*50b0*/  @P0 LDG.E.U8 R147, desc[UR20][R118.64] ;  /* 0x0000001476930981 */ /* 0x000ea2000c1e1100 */
[----:B------:R-:W-:Y:S02]  /*50c0*/  PLOP3.LUT P0, PT, PT, PT, UP1, 0x80, 0x8 ;  /* 0x000000000008781c */ /* 0x000fe40003f0f018 */
[----:B------:R-:W-:Y:S02]  /*50d0*/  LOP3.LUT R155, R99, 0x20, RZ, 0x3c, !PT ;  /* 0x00000020639b7812 */ /* 0x000fe400078e3cff */
[----:B------:R-:W-:Y:S01]  /*50e0*/  ISETP.LT.AND P0, PT, R139, UR22, P0 ;  /* 0x000000168b007c0c */ /* 0x000fe20008701270 */
[----:B------:R-:W-:Y:S01]  /*50f0*/  STS.U8 [R99+UR9+0x2400], R162 ;  /* 0x002400a263007988 */ /* 0x000fe20008000009 */
[----:B------:R-:W-:-:S03]  /*5100*/  IADD3 R158, P1, PT, R120, R181, RZ ;  /* 0x000000b5789e7210 */ /* 0x000fc60007f3e0ff */
[----:B------:R-:W-:Y:S04]  /*5110*/  STS.U8 [R99+UR9+0x2800], R165 ;  /* 0x002800a563007988 */ /* 0x000fe80008000009 */
[----:B------:R-:W-:Y:S04]  /*5120*/  STS.U8 [R99+UR9+0x2c00], R164 ;  /* 0x002c00a463007988 */ /* 0x000fe80008000009 */
[----:B------:R-:W-:Y:S04]  /*5130*/  STS.U8 [R99+UR9+0x3000], R166 ;  /* 0x003000a663007988 */ /* 0x000fe80008000009 */
[----:B------:R-:W-:Y:S04]  /*5140*/  STS.U8 [R99+UR9+0x3400], R170 ;  /* 0x003400aa63007988 */ /* 0x000fe80008000009 */
[----:B------:R-:W-:Y:S04]  /*5150*/  STS.U8 [R99+UR9+0x3800], R168 ;  /* 0x003800a863007988 */ /* 0x000fe80008000009 */
[----:B------:R-:W-:Y:S04]  /*5160*/  STS.U8 [R99+UR9+0x3c00], R167 ;  /* 0x003c00a763007988 */ /* 0x000fe80008000009 */
[----:B------:R-:W-:Y:S01]  /*5170*/  STS.U8 [R155+UR9+0x100], R188 ;  /* 0x000100bc9b007988 */ /* 0x000fe20008000009 */
[----:B------:R-:W-:-:S03]  /*5180*/  IADD3 R181, P3, PT, R138, R181, RZ ;  /* 0x000000b58ab57210 */ /* 0x000fc60007f7e0ff */
[----:B------:R-:W-:Y:S01]  /*5190*/  STS.U8 [R155+UR9+0x500], R205 ;  /* 0x000500cd9b007988 */ /* 0x000fe20008000009 */
[----:B------:R-:W-:-:S03]  /*51a0*/  LEA.HI.X.SX32 R120, R120, R179, 0x1, P1 ;  /* 0x000000b378787211 */ /* 0x000fc600008f0eff */
[----:B------:R-:W-:Y:S04]  /*51b0*/  STS.U8 [R155+UR9+0x900], R187 ;  /* 0x000900bb9b007988 */ /* 0x000fe80008000009 */
[----:B------:R-:W-:Y:S04]  /*51c0*/  STS.U8 [R155+UR9+0xd00], R186 ;  /* 0x000d00ba9b007988 */ /* 0x000fe80008000009 */
[----:B------:R-:W-:Y:S01]  /*51d0*/  STS.U8 [R155+UR9+0x1100], R204 ;  /* 0x001100cc9b007988 */ /* 0x000fe20008000009 */
[----:B------:R-:W-:-:S03]  /*51e0*/  LEA.HI.X.SX32 R179, R138, R179, 0x1, P3 ;  /* 0x000000b38ab37211 */ /* 0x000fc600018f0eff */
[----:B------:R-:W-:Y:S01]  /*51f0*/  STS.U8 [R155+UR9+0x1500], R197 ;  /* 0x001500c59b007988 */ /* 0x000fe20008000009 */
[----:B------:R-:W-:-:S03]  /*5200*/  PRMT R148, RZ, 0x7610, R148 ;  /* 0x00007610ff947816 */ /* 0x000fc60000000094 */
[----:B------:R-:W-:Y:S01]  /*5210*/  STS.U8 [R155+UR9+0x1900], R183 ;  /* 0x001900b79b007988 */ /* 0x000fe20008000009 */
[----:B------:R-:W-:-:S03]  /*5220*/  @P0 IMAD.MOV.U32 R138, RZ, RZ, R158 ;  /* 0x000000ffff8a0224 */ /* 0x000fc600078e009e */
[----:B------:R-:W-:Y:S01]  /*5230*/  STS.U8 [R155+UR9+0x1d00], R201 ;  /* 0x001d00c99b007988 */ /* 0x000fe20008000009 */
[----:B------:R-:W-:-:S03]  /*5240*/  @P0 IMAD.MOV.U32 R139, RZ, RZ, R120 ;  /* 0x000000ffff8b0224 */ /* 0x000fc600078e0078 */
[----:B------:R-:W-:Y:S01]  /*5250*/  STS.U8 [R155+UR9+0x2100], R182 ;  /* 0x002100b69b007988 */ /* 0x000fe20008000009 */
[----:B------:R-:W-:-:S03]  /*5260*/  LOP3.LUT R152, R99, 0x40, RZ, 0x3c, !PT ;  /* 0x0000004063987812 */ /* 0x000fc600078e3cff */
[----:B------:R-:W-:Y:S04]  /*5270*/  STS.U8 [R155+UR9+0x2500], R185 ;  /* 0x002500b99b007988 */ /* 0x000fe80008000009 */
[----:B------:R-:W-:Y:S04]  /*5280*/  STS.U8 [R155+UR9+0x2900], R184 ;  /* 0x002900b89b007988 */ /* 0x000fe80008000009 */
[----:B------:R-:W-:Y:S01]  /*5290*/  STS.U8 [R155+UR9+0x2d00], R178 ;  /* 0x002d00b29b007988 */ /* 0x000fe20008000009 */
[----:B------:R-:W-:-:S03]  /*52a0*/  LOP3.LUT R149, R135, 0x7e, RZ, 0xfc, !PT ;  /* 0x0000007e87957812 */ /* 0x000fc600078efcff */
[----:B------:R-:W-:Y:S04]  /*52b0*/  STS.U8 [R155+UR9+0x3100], R176 ;  /* 0x003100b09b007988 */ /* 0x000fe80008000009 */
[----:B------:R-:W-:Y:S04]  /*52c0*/  STS.U8 [R155+UR9+0x3500], R207 ;  /* 0x003500cf9b007988 */ /* 0x000fe80008000009 */
[----:B------:R-:W-:Y:S04]  /*52d0*/  STS.U8 [R155+UR9+0x3900], R196 ;  /* 0x003900c49b007988 */ /* 0x000fe80008000009 */
[----:B------:R0:W4:Y:S01]  /*52e0*/  @P0 LDG.E.U8 R148, desc[UR20][R138.64] ;  /* 0x000000148a940981 */ /* 0x000122000c1e1100 */
[----:B------:R-:W-:-:S03]  /*52f0*/  PLOP3.LUT P0, PT, PT, PT, UP1, 0x80, 0x8 ;  /* 0x000000000008781c */ /* 0x000fc60003f0f018 */
[----:B------:R-:W-:Y:S01]  /*5300*/  STS.U8 [R155+UR9+0x3d00], R206 ;  /* 0x003d00ce9b007988 */ /* 0x000fe20008000009 */
[----:B------:R-:W-:-:S03]  /*5310*/  ISETP.LT.AND P0, PT, R149, UR22, P0 ;  /* 0x0000001695007c0c */ /* 0x000fc60008701270 */
[----:B------:R-:W-:Y:S04]  /*5320*/  STS.U8 [R152+UR9+0x200], R200 ;  /* 0x000200c898007988 */ /* 0x000fe80008000009 */
[----:B------:R-:W-:Y:S04]  /*5330*/  STS.U8 [R152+UR9+0x600], R199 ;  /* 0x000600c798007988 */ /* 0x000fe80008000009 */
[----:B------:R-:W-:Y:S04]  /*5340*/  STS.U8 [R152+UR9+0xa00], R198 ;  /* 0x000a00c698007988 */ /* 0x000fe80008000009 */
[----:B------:R-:W-:Y:S04]  /*5350*/  STS.U8 [R152+UR9+0xe00], R180 ;  /* 0x000e00b498007988 */ /* 0x000fe80008000009 */
[----:B------:R-:W-:Y:S04]  /*5360*/  STS.U8 [R152+UR9+0x1200], R174 ;  /* 0x001200ae98007988 */ /* 0x000fe80008000009 */
[----:B------:R-:W-:Y:S04]  /*5370*/  STS.U8 [R152+UR9+0x1600], R172 ;  /* 0x001600ac98007988 */ /* 0x000fe80008000009 */
[----:B------:R-:W-:Y:S04]  /*5380*/  STS.U8 [R152+UR9+0x1a00], R125 ;  /* 0x001a007d98007988 */ /* 0x000fe80008000009 */
[----:B------:R-:W-:Y:S01]  /*5390*/  STS.U8 [R152+UR9+0x1e00], R126 ;  /* 0x001e007e98007988 */ /* 0x000fe20008000009 */
[----:B------:R-:W-:-:S03]  /*53a0*/  LOP3.LUT R149, R99, 0x60, RZ, 0x3c, !PT ;  /* 0x0000006063957812 */ /* 0x000fc600078e3cff */
[----:B------:R-:W-:Y:S04]  /*53b0*/  STS.U8 [R152+UR9+0x2200], R127 ;  /* 0x0022007f98007988 */ /* 0x000fe80008000009 */
[----:B------:R-:W-:Y:S04]  /*53c0*/  STS.U8 [R152+UR9+0x2600], R128 ;  /* 0x0026008098007988 */ /* 0x000fe80008000009 */
[----:B------:R-:W-:Y:S04]  /*53d0*/  STS.U8 [R152+UR9+0x2a00], R129 ;  /* 0x002a008198007988 */ /* 0x000fe80008000009 */
[----:B------:R-:W-:Y:S01]  /*53e0*/  STS.U8 [R152+UR9+0x2e00], R130 ;  /* 0x002e008298007988 */ /* 0x000fe20008000009 */
[----:B------:R-:W-:-:S03]  /*53f0*/  PRMT R135, RZ, 0x7610, R135 ;  /* 0x00007610ff877816 */ /* 0x000fc60000000087 */
[----:B------:R-:W-:Y:S01]  /*5400*/  STS.U8 [R152+UR9+0x3200], R131 ;  /* 0x0032008398007988 */ /* 0x000fe20008000009 */
[----:B0-----:R-:W-:-:S03]  /*5410*/  @P0 IMAD.MOV.U32 R138, RZ, RZ, R181 ;  /* 0x000000ffff8a0224 */ /* 0x001fc600078e00b5 */
[----:B------:R-:W-:Y:S01]  /*5420*/  STS.U8 [R152+UR9+0x3600], R132 ;  /* 0x0036008498007988 */ /* 0x000fe20008000009 */
[----:B------:R-:W-:-:S03]  /*5430*/  @P0 IMAD.MOV.U32 R139, RZ, RZ, R179 ;  /* 0x000000ffff8b0224 */ /* 0x000fc600078e00b3 */
[----:B------:R-:W-:Y:S04]  /*5440*/  STS.U8 [R152+UR9+0x3a00], R133 ;  /* 0x003a008598007988 */ /* 0x000fe80008000009 */
[----:B------:R-:W-:Y:S04]  /*5450*/  STS.U8 [R152+UR9+0x3e00], R134 ;  /* 0x003e008698007988 */ /* 0x000fe80008000009 */
[----:B------:R0:W-:Y:S01]  /*5460*/  STS.U8 [R149+UR9+0x300], R121 ;  /* 0x0003007995007988 */ /* 0x0001e20008000009 */
[----:B------:R-:W-:-:S03]  /*5470*/  IMAD R203, R203, UR4, RZ ;  /* 0x00000004cbcb7c24 */ /* 0x000fc6000f8e02ff */
[----:B------:R-:W4:Y:S01]  /*5480*/  @P0 LDG.E.U8 R135, desc[UR20][R138.64] ;  /* 0x000000148a870981 */ /* 0x000f22000c1e1100 */
[----:B0-----:R-:W-:-:S03]  /*5490*/  IMAD R121, R236, UR13, RZ ;  /* 0x0000000dec797c24 */ /* 0x001fc6000f8e02ff */
[----:B------:R0:W-:Y:S01]  /*54a0*/  STS.U8 [R149+UR9+0x700], R122 ;  /* 0x0007007a95007988 */ /* 0x0001e20008000009 */
[----:B------:R-:W-:Y:S01]  /*54b0*/  IMAD R215, R215, UR4, RZ ;  /* 0x00000004d7d77c24 */ /* 0x000fe2000f8e02ff */
[----:B0-----:R-:W-:-:S04]  /*54c0*/  IADD3 R122, P0, PT, R121, UR18, RZ ;  /* 0x00000012797a7c10 */ /* 0x001fc8000ff1e0ff */
[----:B------:R-:W-:Y:S02]  /*54d0*/  LEA.HI.X.SX32 R121, R121, UR19, 0x1, P0 ;  /* 0x0000001379797c11 */ /* 0x000fe400080f0eff */
[----:B------:R-:W-:Y:S01]  /*54e0*/  IADD3 R204, P0, PT, R203, R122, RZ ;  /* 0x0000007acbcc7210 */ /* 0x000fe20007f1e0ff */
[----:B------:R-:W-:-:S03]  /*54f0*/  IMAD R221, R221, UR4, RZ ;  /* 0x00000004dddd7c24 */ /* 0x000fc6000f8e02ff */
[-C--:B------:R-:W-:Y:S01]  /*5500*/  LEA.HI.X.SX32 R203, R203, R121.reuse, 0x1, P0 ;  /* 0x00000079cbcb7211 */ /* 0x080fe200000f0eff */
[----:B------:R-:W-:Y:S01]  /*5510*/  IMAD R187, R210, UR4, RZ ;  /* 0x00000004d2bb7c24 */ /* 0x000fe2000f8e02ff */
[-C--:B------:R-:W-:Y:S01]  /*5520*/  IADD3 R216, P0, PT, R215, R122.reuse, RZ ;  /* 0x0000007ad7d87210 */ /* 0x080fe20007f1e0ff */
[----:B------:R-:W-:Y:S02]  /*5530*/  IMAD R199, R161, UR4, RZ ;  /* 0x00000004a1c77c24 */ /* 0x000fe4000f8e02ff */
[----:B------:R-:W-:Y:S01]  /*5540*/  IMAD R227, R227, UR4, RZ ;  /* 0x00000004e3e37c24 */ /* 0x000fe2000f8e02ff */
[-C--:B------:R-:W-:Y:S01]  /*5550*/  LEA.HI.X.SX32 R215, R215, R121.reuse, 0x1, P0 ;  /* 0x00000079d7d77211 */ /* 0x080fe200000f0eff */
[----:B------:R-:W-:Y:S01]  /*5560*/  IMAD R125, R189, UR4, RZ ;  /* 0x00000004bd7d7c24 */ /* 0x000fe2000f8e02ff */
[-C--:B------:R-:W-:Y:S01]  /*5570*/  IADD3 R222, P0, PT, R221, R122.reuse, RZ ;  /* 0x0000007addde7210 */ /* 0x080fe20007f1e0ff */
[----:B------:R-:W-:Y:S01]  /*5580*/  IMAD R207, R157, UR4, RZ ;  /* 0x000000049dcf7c24 */ /* 0x000fe2000f8e02ff */
[-C--:B------:R-:W-:Y:S01]  /*5590*/  IADD3 R189, P3, PT, R187, R122.reuse, RZ ;  /* 0x0000007abbbd7210 */ /* 0x080fe20007f7e0ff */
[----:B------:R-:W-:Y:S01]  /*55a0*/  IMAD R213, R213, UR4, RZ ;  /* 0x00000004d5d57c24 */ /* 0x000fe2000f8e02ff */
[-C--:B------:R-:W-:Y:S01]  /*55b0*/  IADD3 R201, P1, PT, R199, R122.reuse, RZ ;  /* 0x0000007ac7c97210 */ /* 0x080fe20007f3e0ff */
[----:B------:R-:W-:Y:S01]  /*55c0*/  IMAD R191, R208, UR4, RZ ;  /* 0x00000004d0bf7c24 */ /* 0x000fe2000f8e02ff */
[-C--:B------:R-:W-:Y:S01]  /*55d0*/  LEA.HI.X.SX32 R221, R221, R121.reuse, 0x1, P0 ;  /* 0x00000079dddd7211 */ /* 0x080fe200000f0eff */
[----:B------:R-:W-:Y:S01]  /*55e0*/  IMAD R233, R233, UR4, RZ ;  /* 0x00000004e9e97c24 */ /* 0x000fe2000f8e02ff */
[-C--:B------:R-:W-:Y:S01]  /*55f0*/  LEA.HI.X.SX32 R187, R187, R121.reuse, 0x1, P3 ;  /* 0x00000079bbbb7211 */ /* 0x080fe200018f0eff */
[----:B------:R-:W-:Y:S01]  /*5600*/  IMAD R217, R217, UR4, RZ ;  /* 0x00000004d9d97c24 */ /* 0x000fe2000f8e02ff */
[----:B------:R-:W-:Y:S01]  /*5610*/  LEA.HI.X.SX32 R199, R199, R121, 0x1, P1 ;  /* 0x00000079c7c77211 */ /* 0x000fe200008f0eff */
[----:B------:R-:W-:Y:S01]  /*5620*/  IMAD R219, R219, UR4, RZ ;  /* 0x00000004dbdb7c24 */ /* 0x000fe2000f8e02ff */
[----:B------:R-:W-:-:S02]  /*5630*/  IADD3 R228, P0, PT, R227, R122, RZ ;  /* 0x0000007ae3e47210 */ /* 0x000fc40007f1e0ff */
[-C--:B------:R-:W-:Y:S02]  /*5640*/  IADD3 R208, P3, PT, R207, R122.reuse, RZ ;  /* 0x0000007acfd07210 */ /* 0x080fe40007f7e0ff */
[-C--:B------:R-:W-:Y:S01]  /*5650*/  IADD3 R214, P1, PT, R213, R122.reuse, RZ ;  /* 0x0000007ad5d67210 */ /* 0x080fe20007f3e0ff */
[----:B------:R-:W-:Y:S01]  /*5660*/  IMAD R241, R241, UR4, RZ ;  /* 0x00000004f1f17c24 */ /* 0x000fe2000f8e02ff */
[-C--:B------:R-:W-:Y:S01]  /*5670*/  LEA.HI.X.SX32 R227, R227, R121.reuse, 0x1, P0 ;  /* 0x00000079e3e37211 */ /* 0x080fe200000f0eff */
[----:B------:R-:W-:Y:S01]  /*5680*/  IMAD R223, R223, UR4, RZ ;  /* 0x00000004dfdf7c24 */ /* 0x000fe2000f8e02ff */
[-C--:B------:R-:W-:Y:S01]  /*5690*/  LEA.HI.X.SX32 R207, R207, R121.reuse, 0x1, P3 ;  /* 0x00000079cfcf7211 */ /* 0x080fe200018f0eff */
[----:B------:R-:W-:Y:S01]  /*56a0*/  IMAD R225, R225, UR4, RZ ;  /* 0x00000004e1e17c24 */ /* 0x000fe2000f8e02ff */
[----:B------:R-:W-:Y:S02]  /*56b0*/  LEA.HI.X.SX32 R213, R213, R121, 0x1, P1 ;  /* 0x00000079d5d57211 */ /* 0x000fe400008f0eff */
        /* <DEDUP_REMOVED lines=11> */
[-C--:B------:R-:W-:Y:S02]  /*5770*/  IADD3 R226, P3, PT, R225, R122.reuse, RZ ;  /* 0x0000007ae1e27210 */ /* 0x080fe40007f7e0ff */
[-C--:B------:R-:W-:Y:S01]  /*5780*/  LEA.HI.X.SX32 R241, R241, R121.reuse, 0x1, P0 ;  /* 0x00000079f1f17211 */ /* 0x080fe200000f0eff */
[----:B------:R-:W-:Y:S01]  /*5790*/  IMAD R183, R212, UR4, RZ ;  /* 0x00000004d4b77c24 */ /* 0x000fe2000f8e02ff */
[-C--:B------:R-:W-:Y:S01]  /*57a0*/  LEA.HI.X.SX32 R223, R223, R121.reuse, 0x1, P1 ;  /* 0x00000079dfdf7211 */ /* 0x080fe200008f0eff */
[----:B------:R-:W-:Y:S01]  /*57b0*/  IMAD R126, R202, UR4, RZ ;  /* 0x00000004ca7e7c24 */ /* 0x000fe2000f8e02ff */
[----:B------:R-:W-:Y:S01]  /*57c0*/  LEA.HI.X.SX32 R225, R225, R121, 0x1, P3 ;  /* 0x00000079e1e17211 */ /* 0x000fe200018f0eff */
[----:B------:R-:W-:Y:S01]  /*57d0*/  IMAD R235, R235, UR4, RZ ;  /* 0x00000004ebeb7c24 */ /* 0x000fe2000f8e02ff */
[-C--:B------:R-:W-:Y:S01]  /*57e0*/  IADD3 R249, P0, PT, R248, R122.reuse, RZ ;  /* 0x0000007af8f97210 */ /* 0x080fe20007f1e0ff */
[----:B------:R-:W-:Y:S01]  /*57f0*/  IMAD R239, R239, UR4, RZ ;  /* 0x00000004efef7c24 */ /* 0x000fe2000f8e02ff */
[----:B------:R-:W-:-:S02]  /*5800*/  IADD3 R230, P1, PT, R229, R122, RZ ;  /* 0x0000007ae5e67210 */ /* 0x000fc40007f3e0ff */
[-C--:B------:R-:W-:Y:S01]  /*5810*/  IADD3 R232, P3, PT, R231, R122.reuse, RZ ;  /* 0x0000007ae7e87210 */ /* 0x080fe20007f7e0ff */
[----:B------:R0:W-:Y:S01]  /*5820*/  STS.U8 [R149+UR9+0xb00], R123 ;  /* 0x000b007b95007988 */ /* 0x0001e20008000009 */
[-C--:B------:R-:W-:Y:S01]  /*5830*/  LEA.HI.X.SX32 R248, R248, R121.reuse, 0x1, P0 ;  /* 0x00000079f8f87211 */ /* 0x080fe200000f0eff */
[----:B------:R-:W-:Y:S01]  /*5840*/  IMAD R205, R160, UR4, RZ ;  /* 0x00000004a0cd7c24 */ /* 0x000fe2000f8e02ff */
[-C--:B------:R-:W-:Y:S01]  /*5850*/  LEA.HI.X.SX32 R229, R229, R121.reuse, 0x1, P1 ;  /* 0x00000079e5e57211 */ /* 0x080fe200008f0eff */
[----:B------:R-:W-:Y:S01]  /*5860*/  IMAD R209, R209, UR4, RZ ;  /* 0x00000004d1d17c24 */ /* 0x000fe2000f8e02ff */
[----:B------:R-:W-:Y:S01]  /*5870*/  LEA.HI.X.SX32 R231, R231, R121, 0x1, P3 ;  /* 0x00000079e7e77211 */ /* 0x000fe200018f0eff */
[----:B------:R-:W-:Y:S01]  /*5880*/  IMAD R211, R211, UR4, RZ ;  /* 0x00000004d3d37c24 */ /* 0x000fe2000f8e02ff */
[----:B------:R-:W-:Y:S01]  /*5890*/  PLOP3.LUT P0, PT, PT, PT, UP1, 0x80, 0x8 ;  /* 0x000000000008781c */ /* 0x000fe20003f0f018 */
[----:B------:R-:W-:Y:S01]  /*58a0*/  IMAD R243, R243, UR4, RZ ;  /* 0x00000004f3f37c24 */ /* 0x000fe2000f8e02ff */
[-C--:B------:R-:W-:Y:S01]  /*58b0*/  IADD3 R185, P4, PT, R183, R122.reuse, RZ ;  /* 0x0000007ab7b97210 */ /* 0x080fe20007f9e0ff */
[----:B0-----:R-:W-:Y:S01]  /*58c0*/  IMAD R123, R193, UR4, RZ ;  /* 0x00000004c17b7c24 */ /* 0x001fe2000f8e02ff */
[-C--:B------:R-:W-:Y:S01]  /*58d0*/  IADD3 R193, P6, PT, R191, R122.reuse, RZ ;  /* 0x0000007abfc17210 */ /* 0x080fe20007fde0ff */
[----:B------:R-:W-:Y:S01]  /*58e0*/  IMAD R245, R245, UR4, RZ ;  /* 0x00000004f5f57c24 */ /* 0x000fe2000f8e02ff */
[----:B------:R-:W-:-:S02]  /*58f0*/  IADD3 R197, P5, PT, R126, R122, RZ ;  /* 0x0000007a7ec57210 */ /* 0x000fc40007fbe0ff */
[-C--:B------:R-:W-:Y:S02]  /*5900*/  IADD3 R237, P1, PT, R235, R122.reuse, RZ ;  /* 0x0000007aebed7210 */ /* 0x080fe40007f3e0ff */
[----:B------:R-:W-:Y:S01]  /*5910*/  IADD3 R240, P3, PT, R239, R122, RZ ;  /* 0x0000007aeff07210 */ /* 0x000fe20007f7e0ff */
[----:B------:R0:W-:Y:S01]  /*5920*/  STS.U8 [R149+UR9+0xf00], R124 ;  /* 0x000f007c95007988 */ /* 0x0001e20008000009 */
[----:B------:R-:W-:Y:S01]  /*5930*/  ISETP.LT.AND P0, PT, R236, UR22, P0 ;  /* 0x00000016ec007c0c */ /* 0x000fe20008701270 */
[----:B------:R-:W-:Y:S01]  /*5940*/  IMAD R250, R250, UR4, RZ ;  /* 0x00000004fafa7c24 */ /* 0x000fe2000f8e02ff */
[-C--:B------:R-:W-:Y:S01]  /*5950*/  LEA.HI.X.SX32 R183, R183, R121.reuse, 0x1, P4 ;  /* 0x00000079b7b77211 */ /* 0x080fe200020f0eff */
[----:B------:R-:W-:Y:S01]  /*5960*/  IMAD R252, R252, UR4, RZ ;  /* 0x00000004fcfc7c24 */ /* 0x000fe2000f8e02ff */
[-C--:B------:R-:W-:Y:S02]  /*5970*/  LEA.HI.X.SX32 R191, R191, R121.reuse, 0x1, P6 ;  /* 0x00000079bfbf7211 */ /* 0x080fe400030f0eff */
[----:B------:R-:W-:-:S02]  /*5980*/  LEA.HI.X.SX32 R235, R235, R121, 0x1, P1 ;  /* 0x00000079ebeb7211 */ /* 0x000fc400008f0eff */
[-C--:B------:R-:W-:Y:S01]  /*5990*/  LEA.HI.X.SX32 R239, R239, R121.reuse, 0x1, P3 ;  /* 0x00000079efef7211 */ /* 0x080fe200018f0eff */
[----:B0-----:R-:W-:Y:S01]  /*59a0*/  IMAD R124, R195, UR4, RZ ;  /* 0x00000004c37c7c24 */ /* 0x001fe2000f8e02ff */
[----:B------:R-:W-:Y:S02]  /*59b0*/  LEA.HI.X.SX32 R195, R126, R121, 0x1, P5 ;  /* 0x000000797ec37211 */ /* 0x000fe400028f0eff */
[-C--:B------:R-:W-:Y:S02]  /*59c0*/  IADD3 R206, P4, PT, R205, R122.reuse, RZ ;  /* 0x0000007acdce7210 */ /* 0x080fe40007f9e0ff */
[-C--:B------:R-:W-:Y:S02]  /*59d0*/  IADD3 R210, P6, PT, R209, R122.reuse, RZ ;  /* 0x0000007ad1d27210 */ /* 0x080fe40007fde0ff */
[-C--:B------:R-:W-:Y:S02]  /*59e0*/  IADD3 R212, P5, PT, R211, R122.reuse, RZ ;  /* 0x0000007ad3d47210 */ /* 0x080fe40007fbe0ff */
[----:B------:R-:W-:-:S02]  /*59f0*/  IADD3 R244, P1, PT, R243, R122, RZ ;  /* 0x0000007af3f47210 */ /* 0x000fc40007f3e0ff */
[----:B------:R-:W-:Y:S02]  /*5a00*/  IADD3 R246, P3, PT, R245, R122, RZ ;  /* 0x0000007af5f67210 */ /* 0x000fe40007f7e0ff */
[-C--:B------:R-:W-:Y:S02]  /*5a10*/  LEA.HI.X.SX32 R205, R205, R121.reuse, 0x1, P4 ;  /* 0x00000079cdcd7211 */ /* 0x080fe400020f0eff */
[-C--:B------:R-:W-:Y:S02]  /*5a20*/  LEA.HI.X.SX32 R209, R209, R121.reuse, 0x1, P6 ;  /* 0x00000079d1d17211 */ /* 0x080fe400030f0eff */
[-C--:B------:R-:W-:Y:S02]  /*5a30*/  LEA.HI.X.SX32 R211, R211, R121.reuse, 0x1, P5 ;  /* 0x00000079d3d37211 */ /* 0x080fe400028f0eff */
[-C--:B------:R-:W-:Y:S02]  /*5a40*/  LEA.HI.X.SX32 R243, R243, R121.reuse, 0x1, P1 ;  /* 0x00000079f3f37211 */ /* 0x080fe400008f0eff */
[----:B------:R-:W-:-:S02]  /*5a50*/  LEA.HI.X.SX32 R245, R245, R121, 0x1, P3 ;  /* 0x00000079f5f57211 */ /* 0x000fc400018f0eff */
[-C--:B------:R-:W-:Y:S02]  /*5a60*/  IADD3 R251, P1, PT, R250, R122.reuse, RZ ;  /* 0x0000007afafb7210 */ /* 0x080fe40007f3e0ff */
[-C--:B------:R-:W-:Y:S02]  /*5a70*/  IADD3 R162, P3, PT, R252, R122.reuse, RZ ;  /* 0x0000007afca27210 */ /* 0x080fe40007f7e0ff */
[-C--:B------:R-:W-:Y:S02]  /*5a80*/  IADD3 R156, P4, PT, R123, R122.reuse, RZ ;  /* 0x0000007a7b9c7210 */ /* 0x080fe40007f9e0ff */
[-C--:B------:R-:W-:Y:S02]  /*5a90*/  IADD3 R153, P5, PT, R124, R122.reuse, RZ ;  /* 0x0000007a7c997210 */ /* 0x080fe40007fbe0ff */
[----:B------:R-:W-:Y:S02]  /*5aa0*/  IADD3 R150, P6, PT, R125, R122, RZ ;  /* 0x0000007a7d967210 */ /* 0x000fe40007fde0ff */
[----:B------:R-:W-:-:S02]  /*5ab0*/  LEA.HI.X.SX32 R250, R250, R121, 0x1, P1 ;  /* 0x00000079fafa7211 */ /* 0x000fc400008f0eff */
[-C--:B------:R-:W-:Y:S02]  /*5ac0*/  LEA.HI.X.SX32 R252, R252, R121.reuse, 0x1, P3 ;  /* 0x00000079fcfc7211 */ /* 0x080fe400018f0eff */
[-C--:B------:R-:W-:Y:S02]  /*5ad0*/  LEA.HI.X.SX32 R159, R123, R121.reuse, 0x1, P4 ;  /* 0x000000797b9f7211 */ /* 0x080fe400020f0eff */
[-C--:B------:R-:W-:Y:S02]  /*5ae0*/  LEA.HI.X.SX32 R154, R124, R121.reuse, 0x1, P5 ;  /* 0x000000797c9a7211 */ /* 0x080fe400028f0eff */
[----:B------:R-:W-:Y:S01]  /*5af0*/  LEA.HI.X.SX32 R151, R125, R121, 0x1, P6 ;  /* 0x000000797d977211 */ /* 0x000fe200030f0eff */
[----:B------:R-:W-:Y:S01]  /*5b00*/  @P0 IMAD.MOV.U32 R122, RZ, RZ, R185 ;  /* 0x000000ffff7a0224 */ /* 0x000fe200078e00b9 */
[----:B------:R-:W-:Y:S01]  /*5b10*/  PRMT R121, RZ, 0x7610, R121 ;  /* 0x00007610ff797816 */ /* 0x000fe20000000079 */
[----:B------:R-:W-:-:S05]  /*5b20*/  @P0 IMAD.MOV.U32 R123, RZ, RZ, R183 ;  /* 0x000000ffff7b0224 */ /* 0x000fca00078e00b7 */
[----:B------:R0:W4:Y:S04]  /*5b30*/  @P0 LDG.E.U8 R121, desc[UR20][R122.64] ;  /* 0x000000147a790981 */ /* 0x000128000c1e1100 */
[----:B--2---:R-:W-:Y:S04]  /*5b40*/  STS.U8 [R149+UR9+0x1300], R136 ;  /* 0x0013008895007988 */ /* 0x004fe80008000009 */
[----:B-----5:R-:W-:Y:S04]  /*5b50*/  STS.U8 [R149+UR9+0x1700], R137 ;  /* 0x0017008995007988 */ /* 0x020fe80008000009 */
[----:B------:R-:W-:Y:S04]  /*5b60*/  STS.U8 [R149+UR9+0x1b00], R140 ;  /* 0x001b008c95007988 */ /* 0x000fe80008000009 */
[----:B------:R-:W-:Y:S04]  /*5b70*/  STS.U8 [R149+UR9+0x1f00], R141 ;  /* 0x001f008d95007988 */ /* 0x000fe80008000009 */
[----:B---3--:R-:W-:Y:S04]  /*5b80*/  STS.U8 [R149+UR9+0x2300], R142 ;  /* 0x0023008e95007988 */ /* 0x008fe80008000009 */
[----:B------:R-:W-:Y:S04]  /*5b90*/  STS.U8 [R149+UR9+0x2700], R143 ;  /* 0x0027008f95007988 */ /* 0x000fe80008000009 */
[----:B------:R-:W-:Y:S04]  /*5ba0*/  STS.U8 [R149+UR9+0x2b00], R144 ;  /* 0x002b009095007988 */ /* 0x000fe80008000009 */
[----:B----4-:R-:W-:Y:S04]  /*5bb0*/  STS.U8 [R149+UR9+0x2f00], R145 ;  /* 0x002f009195007988 */ /* 0x010fe80008000009 */
[----:B------:R-:W-:Y:S04]  /*5bc0*/  STS.U8 [R149+UR9+0x3300], R146 ;  /* 0x0033009295007988 */ /* 0x000fe80008000009 */
[----:B------:R-:W-:Y:S01]  /*5bd0*/  STS.U8 [R149+UR9+0x3700], R147 ;  /* 0x0037009395007988 */ /* 0x000fe20008000009 */
[----:B0-----:R-:W-:-:S02]  /*5be0*/  @P0 IMAD.MOV.U32 R122, RZ, RZ, R201 ;  /* 0x000000ffff7a0224 */ /* 0x001fc400078e00c9 */
[----:B------:R-:W-:Y:S01]  /*5bf0*/  @P0 IMAD.MOV.U32 R123, RZ, RZ, R199 ;  /* 0x000000ffff7b0224 */ /* 0x000fe200078e00c7 */
[----:B------:R-:W-:Y:S04]  /*5c00*/  STS.U8 [R149+UR9+0x3b00], R148 ;  /* 0x003b009495007988 */ /* 0x000fe80008000009 */
[----:B------:R-:W-:Y:S04]  /*5c10*/  STS.U8 [R149+UR9+0x3f00], R135 ;  /* 0x003f008795007988 */ /* 0x000fe80008000009 */
[----:B------:R0:W-:Y:S02]  /*5c20*/  STS.U8 [R99+UR9+0x8000], R121 ;  /* 0x0080007963007988 */ /* 0x0001e40008000009 */
[----:B0-----:R-:W-:-:S06]  /*5c30*/  PRMT R121, RZ, 0x7610, R121 ;  /* 0x00007610ff797816 */ /* 0x001fcc0000000079 */
[----:B------:R0:W2:Y:S02]  /*5c40*/  @P0 LDG.E.U8 R121, desc[UR20][R122.64] ;  /* 0x000000147a790981 */ /* 0x0000a4000c1e1100 */
[----:B0-----:R-:W-:Y:S02]  /*5c50*/  @P0 IMAD.MOV.U32 R122, RZ, RZ, R210 ;  /* 0x000000ffff7a0224 */ /* 0x001fe400078e00d2 */
[----:B------:R-:W-:Y:S01]  /*5c60*/  @P0 IMAD.MOV.U32 R123, RZ, RZ, R209 ;  /* 0x000000ffff7b0224 */ /* 0x000fe200078e00d1 */
[----:B--2---:R0:W-:Y:S02]  /*5c70*/  STS.U8 [R99+UR9+0x8400], R121 ;  /* 0x0084007963007988 */ /* 0x0041e40008000009 */
        /* <DEDUP_REMOVED lines=21> */
[----:B------:R0:W2:Y:S01]  /*5dd0*/  @P0 LDG.E.U8 R121, desc[UR20][R122.64] ;  /* 0x000000147a790981 */ /* 0x0000a2000c1e1100 */
[----:B------:R-:W-:Y:S02]  /*5de0*/  @P0 IMAD.MOV.U32 R124, RZ, RZ, R189 ;  /* 0x000000ffff7c0224 */ /* 0x000fe400078e00bd */
[----:B------:R-:W-:Y:S02]  /*5df0*/  @P0 IMAD.MOV.U32 R125, RZ, RZ, R187 ;  /* 0x000000ffff7d0224 */ /* 0x000fe400078e00bb */
[----:B0-----:R-:W-:Y:S02]  /*5e00*/  @P0 IMAD.MOV.U32 R122, RZ, RZ, R162 ;  /* 0x000000ffff7a0224 */ /* 0x001fe400078e00a2 */
[----:B------:R-:W-:Y:S01]  /*5e10*/  @P0 IMAD.MOV.U32 R123, RZ, RZ, R252 ;  /* 0x000000ffff7b0224 */ /* 0x000fe200078e00fc */
[----:B--2---:R0:W-:Y:S02]  /*5e20*/  STS.U8 [R99+UR9+0x9800], R121 ;  /* 0x0098007963007988 */ /* 0x0041e40008000009 */
[----:B0-----:R-:W-:-:S06]  /*5e30*/  PRMT R121, RZ, 0x7610, R121 ;  /* 0x00007610ff797816 */ /* 0x001fcc0000000079 */
[----:B------:R0:W2:Y:S02]  /*5e40*/  @P0 LDG.E.U8 R121, desc[UR20][R122.64] ;  /* 0x000000147a790981 */ /* 0x0000a4000c1e1100 */
[----:B0-----:R-:W-:-:S06]  /*5e50*/  PRMT R122, RZ, 0x7610, R122 ;  /* 0x00007610ff7a7816 */ /* 0x001fcc000000007a */
[----:B------:R-:W3:Y:S01]  /*5e60*/  @P0 LDG.E.U8 R122, desc[UR20][R124.64] ;  /* 0x000000147c7a0981 */ /* 0x000ee2000c1e1100 */
[----:B------:R-:W-:-:S03]  /*5e70*/  @P0 IMAD.MOV.U32 R123, RZ, RZ, R203 ;  /* 0x000000ffff7b0224 */ /* 0x000fc600078e00cb */
[----:B--2---:R0:W-:Y:S02]  /*5e80*/  STS.U8 [R99+UR9+0x9c00], R121 ;  /* 0x009c007963007988 */ /* 0x0041e40008000009 */
[----:B0-----:R-:W-:Y:S02]  /*5e90*/  PRMT R121, RZ, 0x7610, R121 ;  /* 0x00007610ff797816 */ /* 0x001fe40000000079 */
[----:B---3--:R0:W-:Y:S02]  /*5ea0*/  STS.U8 [R155+UR9+0x8100], R122 ;  /* 0x0081007a9b007988 */ /* 0x0081e40008000009 */
[----:B0-----:R-:W-:-:S05]  /*5eb0*/  @P0 IMAD.MOV.U32 R122, RZ, RZ, R204 ;  /* 0x000000ffff7a0224 */ /* 0x001fca00078e00cc */
        /* <DEDUP_REMOVED lines=110> */
[----:B------:R-:W2:Y:S04]  /*65a0*/  @P0 LDG.E.U8 R121, desc[UR20][R122.64] ;  /* 0x000000147a790981 */ /* 0x000ea8000c1e1100 */
[----:B------:R0:W-:Y:S04]  /*65b0*/  STL [R1], R162 ;  /* 0x000000a201007387 */ /* 0x0001e80000100800 */
[----:B------:R0:W-:Y:S04]  /*65c0*/  STL [R1+0x8], R156 ;  /* 0x0000089c01007387 */ /* 0x0001e80000100800 */
[----:B------:R0:W-:Y:S04]  /*65d0*/  STL [R1+0x10], R153 ;  /* 0x0000109901007387 */ /* 0x0001e80000100800 */
[----:B------:R0:W-:Y:S04]  /*65e0*/  STL [R1+0x18], R150 ;  /* 0x0000189601007387 */ /* 0x0001e80000100800 */
[----:B------:R0:W-:Y:S04]  /*65f0*/  STL [R1+0x4], R159 ;  /* 0x0000049f01007387 */ /* 0x0001e80000100800 */
[----:B------:R0:W-:Y:S04]  /*6600*/  STL [R1+0xc], R154 ;  /* 0x00000c9a01007387 */ /* 0x0001e80000100800 */
[----:B------:R0:W-:Y:S01]  /*6610*/  STL [R1+0x14], R151 ;  /* 0x0000149701007387 */ /* 0x0001e20000100800 */
[----:B------:R-:W-:-:S04]  /*6620*/  UISETP.NE.U32.AND UP1, UPT, UR14, URZ, UPT ;  /* 0x000000ff0e00728c */ /* 0x000fc8000bf25070 */
[----:B------:R-:W-:Y:S02]  /*6630*/  UISETP.LT.OR UP3, UPT, UR24, 0x80, UP1 ;  /* 0x000000801800788c */ /* 0x000fe40008f61670 */
[----:B------:R-:W-:Y:S01]  /*6640*/  UISETP.GE.AND UP2, UPT, UR24, 0x100, UPT ;  /* 0x000001001800788c */ /* 0x000fe2000bf46270 */
[----:B--2---:R0:W-:Y:S01]  /*6650*/  STS.U8 [R149+UR9+0x9f00], R121 ;  /* 0x009f007995007988 */ /* 0x0041e20008000009 */
[----:B-1----:R1:W-:Y:S06]  /*6660*/  MEMBAR.ALL.CTA ;  /* 0x0000000000007992 */ /* 0x0023ec0000008000 */
[----:B-1----:R-:W1:Y:S02]  /*6670*/  FENCE.VIEW.ASYNC.S ;  /* 0x00000000000073c6 */ /* 0x002e640000000000 */
[----:B-1----:R-:W-:Y:S06]  /*6680*/  BAR.SYNC.DEFER_BLOCKING 0x0 ;  /* 0x0000000000007b1d */ /* 0x002fec0000010000 */
[----:B------:R-:W-:Y:S05]  /*6690*/  BRA.U UP3, `(.L_x_6) ;  /* 0x0000000103847547 */ /* 0x000fea000b800000 */
[----:B------:R-:W-:Y:S02]  /*66a0*/  UIADD3 UR4, UPT, UPT, UR9, 0x8000, URZ ;  /* 0x0000800009047890 */ /* 0x000fe4000fffe0ff */
[----:B------:R-:W-:Y:S02]  /*66b0*/  USHF.R.U32.HI UR14, URZ, 0x4, UR9 ;  /* 0x00000004ff0e7899 */ /* 0x000fe40008011609 */
[----:B------:R-:W-:Y:S02]  /*66c0*/  USHF.R.U32.HI UR4, URZ, 0x4, UR4 ;  /* 0x00000004ff047899 */ /* 0x000fe40008011604 */
[----:B------:R-:W-:Y:S02]  /*66d0*/  USGXT.U32 UR14, UR14, 0xe ;  /* 0x0000000e0e0e789a */ /* 0x000fe40008000000 */
[----:B------:R-:W-:Y:S02]  /*66e0*/  USGXT.U32 UR16, UR4, 0xe ;  /* 0x0000000e0410789a */ /* 0x000fe40008000000 */
[----:B------:R-:W-:-:S02]  /*66f0*/  UIADD3 UR34, UP3, UPT, UR14, 0x100, URZ ;  /* 0x000001000e227890 */ /* 0x000fc4000ff7e0ff */
[----:B------:R-:W-:Y:S01]  /*6700*/  UIADD3 UR32, UP4, UPT, UR16, 0x2, URZ ;  /* 0x0000000210207890 */ /* 0x000fe2000ff9e0ff */
[----:B------:R-:W-:Y:S01]  /*6710*/  UMOV UR4, URZ ;  /* 0x000000ff00047c82 */ /* 0x000fe20008000000 */
[----:B------:R-:W-:Y:S01]  /*6720*/  UMOV UR36, 0x0 ;  /* 0x0000000000247882 */ /* 0x000fe20000000000 */
[----:B------:R-:W-:Y:S02]  /*6730*/  UIADD3.X UR35, UPT, UPT, UR4, 0x40004040, URZ, UP3, !UPT ;  /* 0x4000404004237890 */ /* 0x000fe40009ffe4ff */
[----:B------:R-:W-:Y:S02]  /*6740*/  UIADD3.X UR33, UPT, UPT, UR4, 0x40004040, URZ, UP4, !UPT ;  /* 0x4000404004217890 */ /* 0x000fe4000a7fe4ff */
[----:B------:R-:W-:Y:S02]  /*6750*/  UIADD3.64 UR18, UPT, UPT, UR34, 0x100, URZ ;  /* 0x0000010022127897 */ /* 0x000fe4000fffe0ff */
[----:B------:R-:W-:Y:S02]  /*6760*/  UIADD3.64 UR26, UPT, UPT, UR32, 0x2, URZ ;  /* 0x00000002201a7897 */ /* 0x000fe4000fffe0ff */
[----:B------:R-:W-:-:S02]  /*6770*/  UIADD3.64 UR28, UPT, UPT, UR34, 0x200, URZ ;  /* 0x00000200221c7897 */ /* 0x000fc4000fffe0ff */
[----:B------:R-:W-:Y:S01]  /*6780*/  UIADD3.64 UR30, UPT, UPT, UR32, 0x4, URZ ;  /* 0x00000004201e7897 */ /* 0x000fe2000fffe0ff */
[----:B------:R-:W-:Y:S01]  /*6790*/  UMOV UR37, 0x8108010 ;  /* 0x0810801000257882 */ /* 0x000fe20000000000 */
[----:B------:R-:W-:Y:S01]  /*67a0*/  UMOV UR15, 0x40004040 ;  /* 0x40004040000f7882 */ /* 0x000fe20000000000 */
[----:B------:R-:W-:Y:S01]  /*67b0*/  UMOV UR17, 0x40004040 ;  /* 0x4000404000117882 */ /* 0x000fe20000000000 */
[----:B------:R-:W-:Y:S01]  /*67c0*/  UMOV UR38, 0x0 ;  /* 0x0000000000267882 */ /* 0x000fe20000000000 */
[----:B------:R-:W-:Y:S01]  /*67d0*/  UMOV UR39, 0x8108010 ;  /* 0x0810801000277882 */ /* 0x000fe20000000000 */
[----:B------:R-:W-:Y:S01]  /*67e0*/  UMOV UR40, 0x0 ;  /* 0x0000000000287882 */ /* 0x000fe20000000000 */
[----:B------:R-:W-:Y:S01]  /*67f0*/  UMOV UR41, 0x8108010 ;  /* 0x0810801000297882 */ /* 0x000fe20000000000 */
[----:B------:R-:W-:Y:S01]  /*6800*/  UMOV UR4, UR6 ;  /* 0x0000000600047c82 */ /* 0x000fe20008000000 */
[----:B------:R-:W-:Y:S01]  /*6810*/  UMOV UR5, URZ ;  /* 0x000000ff00057c82 */ /* 0x000fe20008000000 */
[----:B------:R1:W-:Y:S01]  /*6820*/  UTCQMMA gdesc[UR14], gdesc[UR16], tmem[UR8], tmem[UR36], idesc[UR37], !UPT ;  /* 0x00ff24100e0075ea */ /* 0x0003e2000f800308 */
[----:B------:R-:W-:Y:S01]  /*6830*/  UMOV UR42, 0x0 ;  /* 0x00000000002a7882 */ /* 0x000fe20000000000 */
[----:B------:R-:W-:Y:S01]  /*6840*/  UMOV UR43, 0x8108010 ;  /* 0x08108010002b7882 */ /* 0x000fe20000000000 */
[----:B------:R1:W-:Y:S01]  /*6850*/  UTCQMMA gdesc[UR34], gdesc[UR32], tmem[UR8], tmem[UR38], idesc[UR39], UPT ;  /* 0x00ff2620220075ea */ /* 0x0003e2000b800308 */
[----:B------:R-:W-:Y:S01]  /*6860*/  UMOV UR4, UR4 ;  /* 0x0000000400047c82 */ /* 0x000fe20008000000 */
[----:B------:R1:W-:Y:S01]  /*6870*/  UTCQMMA gdesc[UR18], gdesc[UR26], tmem[UR8], tmem[UR40], idesc[UR41], UPT ;  /* 0x00ff281a120075ea */ /* 0x0003e2000b800308 */
[----:B------:R1:W-:Y:S01]  /*6880*/  UTCQMMA gdesc[UR28], gdesc[UR30], tmem[UR8], tmem[UR42], idesc[UR43], UPT ;  /* 0x00ff2a1e1c0075ea */ /* 0x0003e2000b800308 */
[----:B------:R1:W-:Y:S01]  /*6890*/  UTCBAR [UR4], URZ ;  /* 0x000000ff040073e9 */ /* 0x0003e200080000ff */
[----:B------:R-:W-:Y:S01]  /*68a0*/  NOP ;  /* 0x0000000000007918 */ /* 0x000fe20000000000 */
.L_x_6:
[----:B-1----:R-:W-:Y:S01]  /*68b0*/  UMOV UR4, URZ ;  /* 0x000000ff00047c82 */ /* 0x002fe20008000000 */
[----:B------:R-:W-:Y:S05]  /*68c0*/  BRA.U !UP2, `(.L_x_7) ;  /* 0x000000410a9c7547 */ /* 0x000fea000b800000 */
[----:B------:R-:W-:Y:S01]  /*68d0*/  USHF.L.U32 UR11, UR12, 0x7, URZ ;  /* 0x000000070c0b7899 */ /* 0x000fe200080006ff */
[----:B0-----:R-:W-:Y:S01]  /*68e0*/  IMAD.MOV.U32 R121, RZ, RZ, RZ ;  /* 0x000000ffff797224 */ /* 0x001fe200078e00ff */
[----:B------:R-:W-:Y:S02]  /*68f0*/  USHF.L.U32 UR18, UR13, 0x7, URZ ;  /* 0x000000070d127899 */ /* 0x000fe400080006ff */
[----:B------:R-:W-:Y:S02]  /*6900*/  USHF.R.S32.HI UR7, URZ, 0x1f, UR24 ;  /* 0x0000001fff077899 */ /* 0x000fe40008011418 */
[----:B------:R-:W-:Y:S02]  /*6910*/  UIADD3 UR12, UPT, UPT, UR9, 0x4000, URZ ;  /* 0x00004000090c7890 */ /* 0x000fe4000fffe0ff */
[----:B------:R-:W-:Y:S02]  /*6920*/  UIADD3 UR13, UPT, UPT, UR9, 0xa000, URZ ;  /* 0x0000a000090d7890 */ /* 0x000fe4000fffe0ff */
[----:B------:R-:W-:-:S02]  /*6930*/  ULEA.HI UR7, UR7, UR24, URZ, 0x7 ;  /* 0x0000001807077291 */ /* 0x000fc4000f8f38ff */
[----:B------:R-:W-:Y:S02]  /*6940*/  USHF.R.U32.HI UR12, URZ, 0x4, UR12 ;  /* 0x00000004ff0c7899 */ /* 0x000fe4000801160c */
[----:B------:R-:W-:Y:S02]  /*6950*/  USHF.R.U32.HI UR13, URZ, 0x4, UR13 ;  /* 0x00000004ff0d7899 */ /* 0x000fe4000801160d */
[----:B------:R-:W-:Y:S02]  /*6960*/  USHF.R.S32.HI UR7, URZ, 0x7, UR7 ;  /* 0x00000007ff077899 */ /* 0x000fe40008011407 */
[----:B------:R-:W-:Y:S02]  /*6970*/  USGXT.U32 UR12, UR12, 0xe ;  /* 0x0000000e0c0c789a */ /* 0x000fe40008000000 */
[----:B------:R-:W-:Y:S02]  /*6980*/  USGXT.U32 UR14, UR13, 0xe ;  /* 0x0000000e0d0e789a */ /* 0x000fe40008000000 */
[----:B------:R-:W-:-:S02]  /*6990*/  UIADD3 UR26, UP2, UPT, UR12, 0x100, URZ ;  /* 0x000001000c1a7890 */ /* 0x000fc4000ff5e0ff */
[----:B------:R-:W-:Y:S02]  /*69a0*/  UISETP.LT.AND UP4, UPT, UR7, 0x2, UPT ;  /* 0x000000020700788c */ /* 0x000fe4000bf81270 */
[----:B------:R-:W-:Y:S01]  /*69b0*/  UIADD3 UR28, UP3, UPT, UR14, 0x2, URZ ;  /* 0x000000020e1c7890 */ /* 0x000fe2000ff7e0ff */
[----:B------:R-:W-:Y:S01]  /*69c0*/  UMOV UR4, URZ ;  /* 0x000000ff00047c82 */ /* 0x000fe20008000000 */
[----:B------:R-:W-:Y:S01]  /*69d0*/  UMOV UR5, URZ ;  /* 0x000000ff00057c82 */ /* 0x000fe20008000000 */
[----:B------:R-:W-:Y:S02]  /*69e0*/  UIADD3.X UR27, UPT, UPT, UR4, 0x40004040, URZ, UP2, !UPT ;  /* 0x40004040041b7890 */ /* 0x000fe400097fe4ff */
[----:B------:R-:W-:Y:S02]  /*69f0*/  USEL UR7, UR7, 0x2, !UP4 ;  /* 0x0000000207077887 */ /* 0x000fe4000e000000 */
[----:B------:R-:W-:Y:S02]  /*6a00*/  UIADD3.X UR29, UPT, UPT, UR5, 0x40004040, URZ, UP3, !UPT ;  /* 0x40004040051d7890 */ /* 0x000fe40009ffe4ff */
[----:B------:R-:W-:-:S02]  /*6a10*/  UIADD3 UR22, UPT, UPT, UR22, -0x80, URZ ;  /* 0xffffff8016167890 */ /* 0x000fc4000fffe0ff */
[----:B------:R-:W-:Y:S02]  /*6a20*/  USHF.R.S32.HI UR25, URZ, 0x1f, UR11 ;  /* 0x0000001fff197899 */ /* 0x000fe4000801140b */
[----:B------:R-:W-:Y:S02]  /*6a30*/  USHF.R.S32.HI UR38, URZ, 0x1f, UR18 ;  /* 0x0000001fff267899 */ /* 0x000fe40008011412 */
[----:B------:R-:W-:Y:S02]  /*6a40*/  UIADD3 UR19, UPT, UPT, UR7, -0x1, URZ ;  /* 0xffffffff07137890 */ /* 0x000fe4000fffe0ff */
[----:B------:R-:W-:Y:S02]  /*6a50*/  UIADD3.64 UR30, UPT, UPT, UR26, 0x100, URZ ;  /* 0x000001001a1e7897 */ /* 0x000fe4000fffe0ff */
[----:B------:R-:W-:Y:S02]  /*6a60*/  UIADD3.64 UR32, UPT, UPT, UR28, 0x2, URZ ;  /* 0x000000021c207897 */ /* 0x000fe4000fffe0ff */
[----:B------:R-:W-:-:S02]  /*6a70*/  UIADD3.64 UR34, UPT, UPT, UR26, 0x200, URZ ;  /* 0x000002001a227897 */ /* 0x000fc4000fffe0ff */
[----:B------:R-:W-:Y:S01]  /*6a80*/  UIADD3.64 UR36, UPT, UPT, UR28, 0x4, URZ ;  /* 0x000000041c247897 */ /* 0x000fe2000fffe0ff */
[----:B------:R-:W-:-:S11]  /*6a90*/  UMOV UR23, 0x1 ;  /* 0x0000000100177882 */ /* 0x000fd60000000000 */
.L_x_10:
[----:B------:R-:W2:Y:S04]  /*6aa0*/  LDL.LU R130, [R1+0x18] ;  /* 0x0000180001827983 */ /* 0x000ea80000300800 */
[----:B------:R-:W3:Y:S04]  /*6ab0*/  LDL.LU R129, [R1+0x10] ;  /* 0x0000100001817983 */ /* 0x000ee80000300800 */
[----:B------:R-:W4:Y:S04]  /*6ac0*/  LDL.LU R128, [R1+0x8] ;  /* 0x0000080001807983 */ /* 0x000f280000300800 */
[----:B-----5:R-:W5:Y:S04]  /*6ad0*/  LDL.LU R127, [R1] ;  /* 0x00000000017f7983 */ /* 0x020f680000300800 */
[----:B------:R-:W5:Y:S04]  /*6ae0*/  LDL.LU R126, [R1+0x14] ;  /* 0x00001400017e7983 */ /* 0x000f680000300800 */
[----:B------:R-:W5:Y:S04]  /*6af0*/  LDL.LU R125, [R1+0xc] ;  /* 0x00000c00017d7983 */ /* 0x000f680000300800 */
[----:B------:R-:W5:Y:S01]  /*6b00*/  LDL.LU R124, [R1+0x4] ;  /* 0x00000400017c7983 */ /* 0x000f620000300800 */
[----:B------:R-:W-:Y:S01]  /*6b10*/  IADD3 R251, P5, PT, R251, UR18, RZ ;  /* 0x00000012fbfb7c10 */ /* 0x000fe2000ffbe0ff */
[----:B------:R-:W-:Y:S01]  /*6b20*/  IMAD.U32 R121, R121, -0x80000000, RZ ;  /* 0x8000000079797824 */ /* 0x000fe200078e00ff */
[----:B------:R-:W-:Y:S01]  /*6b30*/  PRMT R136, RZ, 0x7610, R136 ;  /* 0x00007610ff887816 */ /* 0x000fe20000000088 */
[----:B------:R-:W0:Y:S01]  /*6b40*/  S2R R123, SR_TID.X ;  /* 0x00000000007b7919 */ /* 0x000e220000002100 */
[----:B------:R-:W-:-:S02]  /*6b50*/  IADD3.X R250, PT, PT, R250, UR38, RZ, P5, !PT ;  /* 0x00000026fafa7c10 */ /* 0x000fc4000affe4ff */
[----:B------:R-:W-:Y:S02]  /*6b60*/  IADD3 R240, P5, PT, R240, UR18, RZ ;  /* 0x00000012f0f07c10 */ /* 0x000fe4000ffbe0ff */
[----:B------:R-:W-:Y:S02]  /*6b70*/  PRMT R236, RZ, 0x7610, R236 ;  /* 0x00007610ffec7816 */ /* 0x000fe400000000ec */
[----:B------:R-:W-:Y:S02]  /*6b80*/  IADD3.X R239, PT, PT, R239, UR38, RZ, P5, !PT ;  /* 0x00000026efef7c10 */ /* 0x000fe4000affe4ff */
[----:B------:R-:W-:-:S04]  /*6b90*/  IADD3 R228, P5, PT, R228, UR18, RZ ;  /* 0x00000012e4e47c10 */ /* 0x000fc8000ffbe0ff */
[----:B------:R-:W-:Y:S02]  /*6ba0*/  IADD3.X R227, PT, PT, R227, UR38, RZ, P5, !PT ;  /* 0x00000026e3e37c10 */ /* 0x000fe4000affe4ff */
[----:B------:R-:W-:-:S04]  /*6bb0*/  IADD3 R218, P5, PT, R218, UR18, RZ ;  /* 0x00000012dada7c10 */ /* 0x000fc8000ffbe0ff */
[----:B------:R-:W-:Y:S02]  /*6bc0*/  IADD3.X R217, PT, PT, R217, UR38, RZ, P5, !PT ;  /* 0x00000026d9d97c10 */ /* 0x000fe4000affe4ff */
[----:B------:R-:W-:-:S04]  /*6bd0*/  IADD3 R208, P5, PT, R208, UR18, RZ ;  /* 0x00000012d0d07c10 */ /* 0x000fc8000ffbe0ff */
[----:B------:R-:W-:Y:S02]  /*6be0*/  IADD3.X R207, PT, PT, R207, UR38, RZ, P5, !PT ;  /* 0x00000026cfcf7c10 */ /* 0x000fe4000affe4ff */
[----:B------:R-:W-:-:S04]  /*6bf0*/  IADD3 R193, P5, PT, R193, UR18, RZ ;  /* 0x00000012c1c17c10 */ /* 0x000fc8000ffbe0ff */
[----:B------:R-:W-:Y:S02]  /*6c00*/  IADD3.X R191, PT, PT, R191, UR38, RZ, P5, !PT ;  /* 0x00000026bfbf7c10 */ /* 0x000fe4000affe4ff */
[----:B------:R-:W-:Y:S02]  /*6c10*/  IADD3 R173, P5, PT, R173, UR11, RZ ;  /* 0x0000000badad7c10 */ /* 0x000fe4000ffbe0ff */
[----:B0-----:R-:W-:Y:S02]  /*6c20*/  SHF.R.U32.HI R122, RZ, 0x7, R123 ;  /* 0x00000007ff7a7819 */ /* 0x001fe4000001167b */
[----:B------:R-:W-:Y:S02]  /*6c30*/  IADD3.X R171, PT, PT, R171, UR25, RZ, P5, !PT ;  /* 0x00000019abab7c10 */ /* 0x000fe4000affe4ff */
[----:B------:R-:W-:Y:S02]  /*6c40*/  IADD3 R29, P5, PT, R29, UR11, RZ ;  /* 0x0000000b1d1d7c10 */ /* 0x000fe4000ffbe0ff */
[----:B------:R-:W-:-:S02]  /*6c50*/  SGXT.U32 R122, R122, 0x1 ;  /* 0x000000017a7a781a */ /* 0x000fc40000000000 */
[----:B------:R-:W-:Y:S02]  /*6c60*/  IADD3.X R30, PT, PT, R30, UR25, RZ, P5, !PT ;  /* 0x000000191e1e7c10 */ /* 0x000fe4000affe4ff */
[----:B------:R-:W-:Y:S02]  /*6c70*/  IADD3 R116, P5, PT, R116, UR11, RZ ;  /* 0x0000000b74747c10 */ /* 0x000fe4000ffbe0ff */
[----:B------:R-:W-:Y:S02]  /*6c80*/  ISETP.GE.AND P0, PT, R122, UR22, PT ;  /* 0x000000167a007c0c */ /* 0x000fe4000bf06270 */
        /* <DEDUP_REMOVED lines=14> */
[----:B------:R-:W-:-:S08]  /*6d70*/  IADD3.X R11, PT, PT, R11, UR25, RZ, P5, !PT ;  /* 0x000000190b0b7c10 */ /* 0x000fd0000affe4ff */
[----:B------:R-:W0:Y:S01]  /*6d80*/  SYNCS.PHASECHK.TRANS64.TRYWAIT P5, [UR6], R121 ;  /* 0x00000079ff0075a7 */ /* 0x000e2200080a1106 */
[----:B--2---:R-:W-:Y:S02]  /*6d90*/  IADD3 R130, P6, PT, R130, UR18, RZ ;  /* 0x0000001282827c10 */ /* 0x004fe4000ffde0ff */
[----:B---3--:R-:W-:-:S03]  /*6da0*/  IADD3 R129, P1, PT, R129, UR18, RZ ;  /* 0x0000001281817c10 */ /* 0x008fc6000ff3e0ff */
[----:B------:R-:W-:Y:S01]  /*6db0*/  STL [R1+0x18], R130 ;  /* 0x0000188201007387 */ /* 0x000fe20000100800 */
[----:B----4-:R-:W-:-:S03]  /*6dc0*/  IADD3 R128, P3, PT, R128, UR18, RZ ;  /* 0x0000001280807c10 */ /* 0x010fc6000ff7e0ff */
[----:B------:R-:W-:Y:S01]  /*6dd0*/  STL [R1+0x10], R129 ;  /* 0x0000108101007387 */ /* 0x000fe20000100800 */
[----:B-----5:R-:W-:-:S03]  /*6de0*/  IADD3 R127, P4, PT, R127, UR18, RZ ;  /* 0x000000127f7f7c10 */ /* 0x020fc6000ff9e0ff */
[----:B------:R-:W-:Y:S01]  /*6df0*/  STL [R1+0x8], R128 ;  /* 0x0000088001007387 */ /* 0x000fe20000100800 */
[----:B------:R-:W-:-:S03]  /*6e00*/  IADD3.X R252, PT, PT, R252, UR38, RZ, P4, !PT ;  /* 0x00000026fcfc7c10 */ /* 0x000fc6000a7fe4ff */
[----:B------:R-:W-:Y:S01]  /*6e10*/  STL [R1], R127 ;  /* 0x0000007f01007387 */ /* 0x000fe20000100800 */
[----:B------:R-:W-:Y:S02]  /*6e20*/  IADD3 R242, P4, PT, R242, UR18, RZ ;  /* 0x00000012f2f27c10 */ /* 0x000fe4000ff9e0ff */
[----:B------:R-:W-:Y:S02]  /*6e30*/  IADD3.X R126, PT, PT, R126, UR38, RZ, P6, !PT ;  /* 0x000000267e7e7c10 */ /* 0x000fe4000b7fe4ff */
[----:B------:R-:W-:Y:S02]  /*6e40*/  IADD3.X R241, PT, PT, R241, UR38, RZ, P4, !PT ;  /* 0x00000026f1f17c10 */ /* 0x000fe4000a7fe4ff */
[----:B------:R-:W-:Y:S01]  /*6e50*/  IADD3.X R124, PT, PT, R124, UR38, RZ, P3, !PT ;  /* 0x000000267c7c7c10 */ /* 0x000fe20009ffe4ff */
[----:B------:R-:W-:Y:S01]  /*6e60*/  STL [R1+0x14], R126 ;  /* 0x0000147e01007387 */ /* 0x000fe20000100800 */
[----:B------:R-:W-:Y:S02]  /*6e70*/  IADD3 R244, P3, PT, R244, UR18, RZ ;  /* 0x00000012f4f47c10 */ /* 0x000fe4000ff7e0ff */
[----:B------:R-:W-:-:S02]  /*6e80*/  IADD3 R230, P4, PT, R230, UR18, RZ ;  /* 0x00000012e6e67c10 */ /* 0x000fc4000ff9e0ff */
[----:B------:R-:W-:Y:S02]  /*6e90*/  IADD3.X R125, PT, PT, R125, UR38, RZ, P1, !PT ;  /* 0x000000267d7d7c10 */ /* 0x000fe40008ffe4ff */
[----:B------:R-:W-:Y:S02]  /*6ea0*/  IADD3 R249, P6, PT, R249, UR18, RZ ;  /* 0x00000012f9f97c10 */ /* 0x000fe4000ffde0ff */
[----:B------:R-:W-:Y:S01]  /*6eb0*/  IADD3 R246, P1, PT, R246, UR18, RZ ;  /* 0x00000012f6f67c10 */ /* 0x000fe2000ff3e0ff */
[----:B------:R-:W-:Y:S01]  /*6ec0*/  STL [R1+0xc], R125 ;  /* 0x00000c7d01007387 */ /* 0x000fe20000100800 */
[----:B------:R-:W-:Y:S02]  /*6ed0*/  IADD3.X R243, PT, PT, R243, UR38, RZ, P3, !PT ;  /* 0x00000026f3f37c10 */ /* 0x000fe40009ffe4ff */
[----:B------:R-:W-:Y:S01]  /*6ee0*/  IADD3.X R229, PT, PT, R229, UR38, RZ, P4, !PT ;  /* 0x00000026e5e57c10 */ /* 0x000fe2000a7fe4ff */
[----:B------:R1:W-:Y:S01]  /*6ef0*/  STL [R1+0x4], R124 ;  /* 0x0000047c01007387 */ /* 0x0003e20000100800 */
[----:B------:R-:W-:-:S02]  /*6f00*/  IADD3 R232, P3, PT, R232, UR18, RZ ;  /* 0x00000012e8e87c10 */ /* 0x000fc4000ff7e0ff */
[----:B------:R-:W-:Y:S02]  /*6f10*/  IADD3 R220, P4, PT, R220, UR18, RZ ;  /* 0x00000012dcdc7c10 */ /* 0x000fe4000ff9e0ff */
[----:B------:R-:W-:Y:S02]  /*6f20*/  IADD3.X R248, PT, PT, R248, UR38, RZ, P6, !PT ;  /* 0x00000026f8f87c10 */ /* 0x000fe4000b7fe4ff */
[----:B------:R-:W-:Y:S02]  /*6f30*/  IADD3.X R245, PT, PT, R245, UR38, RZ, P1, !PT ;  /* 0x00000026f5f57c10 */ /* 0x000fe40008ffe4ff */
[----:B------:R-:W-:Y:S01]  /*6f40*/  IADD3 R237, P6, PT, R237, UR18, RZ ;  /* 0x00000012eded7c10 */ /* 0x000fe2000ffde0ff */
[----:B-1----:R-:W1:Y:S01]  /*6f50*/  S2R R124, SR_TID.X ;  /* 0x00000000007c7919 */ /* 0x002e620000002100 */
[----:B------:R-:W-:Y:S02]  /*6f60*/  IADD3 R234, P1, PT, R234, UR18, RZ ;  /* 0x00000012eaea7c10 */ /* 0x000fe4000ff3e0ff */
[----:B------:R-:W-:-:S02]  /*6f70*/  IADD3.X R231, PT, PT, R231, UR38, RZ, P3, !PT ;  /* 0x00000026e7e77c10 */ /* 0x000fc40009ffe4ff */
[----:B------:R-:W-:Y:S02]  /*6f80*/  IADD3.X R219, PT, PT, R219, UR38, RZ, P4, !PT ;  /* 0x00000026dbdb7c10 */ /* 0x000fe4000a7fe4ff */
[----:B------:R-:W-:Y:S02]  /*6f90*/  IADD3 R222, P3, PT, R222, UR18, RZ ;  /* 0x00000012dede7c10 */ /* 0x000fe4000ff7e0ff */
[----:B------:R-:W-:Y:S02]  /*6fa0*/  IADD3 R210, P4, PT, R210, UR18, RZ ;  /* 0x00000012d2d27c10 */ /* 0x000fe4000ff9e0ff */
[----:B------:R-:W-:Y:S02]  /*6fb0*/  IADD3.X R235, PT, PT, R235, UR38, RZ, P6, !PT ;  /* 0x00000026ebeb7c10 */ /* 0x000fe4000b7fe4ff */
[----:B------:R-:W-:Y:S02]  /*6fc0*/  IADD3.X R233, PT, PT, R233, UR38, RZ, P1, !PT ;  /* 0x00000026e9e97c10 */ /* 0x000fe40008ffe4ff */
[----:B------:R-:W-:-:S02]  /*6fd0*/  IADD3 R226, P6, PT, R226, UR18, RZ ;  /* 0x00000012e2e27c10 */ /* 0x000fc4000ffde0ff */
[----:B------:R-:W-:Y:S02]  /*6fe0*/  IADD3 R224, P1, PT, R224, UR18, RZ ;  /* 0x00000012e0e07c10 */ /* 0x000fe4000ff3e0ff */
[----:B------:R-:W-:Y:S02]  /*6ff0*/  IADD3.X R221, PT, PT, R221, UR38, RZ, P3, !PT ;  /* 0x00000026dddd7c10 */ /* 0x000fe40009ffe4ff */
[----:B------:R-:W-:Y:S02]  /*7000*/  IADD3.X R209, PT, PT, R209, UR38, RZ, P4, !PT ;  /* 0x00000026d1d17c10 */ /* 0x000fe4000a7fe4ff */
[----:B------:R-:W-:Y:S02]  /*7010*/  IADD3 R212, P3, PT, R212, UR18, RZ ;  /* 0x00000012d4d47c10 */ /* 0x000fe4000ff7e0ff */
        /* <DEDUP_REMOVED lines=91> */
[----:B-1----:R-:W-:-:S02]  /*75d0*/  SHF.R.U32.HI R122, RZ, 0x7, R124 ;  /* 0x00000007ff7a7819 */ /* 0x002fc4000001167c */
[----:B------:R-:W-:Y:S02]  /*75e0*/  IADD3 R10, P6, PT, R10, UR11, RZ ;  /* 0x0000000b0a0a7c10 */ /* 0x000fe4000ffde0ff */
[----:B------:R-:W-:Y:S02]  /*75f0*/  IADD3 R100, P1, PT, R100, UR11, RZ ;  /* 0x0000000b64647c10 */ /* 0x000fe4000ff3e0ff */
[----:B------:R-:W-:Y:S02]  /*7600*/  IADD3.X R71, PT, PT, R71, UR25, RZ, P3, !PT ;  /* 0x0000001947477c10 */ /* 0x000fe40009ffe4ff */
[----:B------:R-:W-:Y:S02]  /*7610*/  IADD3.X R8, PT, PT, R8, UR25, RZ, P4, !PT ;  /* 0x0000001908087c10 */ /* 0x000fe4000a7fe4ff */
[----:B------:R-:W-:Y:S02]  /*7620*/  IADD3 R37, P3, PT, R37, UR11, RZ ;  /* 0x0000000b25257c10 */ /* 0x000fe4000ff7e0ff */
[----:B------:R-:W-:-:S02]  /*7630*/  IADD3 R5, P4, PT, R5, UR11, RZ ;  /* 0x0000000b05057c10 */ /* 0x000fc4000ff9e0ff */
[----:B------:R-:W-:Y:S02]  /*7640*/  SGXT.U32 R122, R122, 0x1 ;  /* 0x000000017a7a781a */ /* 0x000fe40000000000 */
        /* <DEDUP_REMOVED lines=8> */
[----:B------:R-:W-:Y:S02]  /*76d0*/  LOP3.LUT R122, R122, 0x2, RZ, 0xfc, !PT ;  /* 0x000000027a7a7812 */ /* 0x000fe400078efcff */
[----:B------:R-:W-:Y:S02]  /*76e0*/  IADD3.X R98, PT, PT, R98, UR25, RZ, P6, !PT ;  /* 0x0000001962627c10 */ /* 0x000fe4000b7fe4ff */
[----:B------:R-:W-:-:S02]  /*76f0*/  IADD3.X R68, PT, PT, R68, UR25, RZ, P1, !PT ;  /* 0x0000001944447c10 */ /* 0x000fc40008ffe4ff */
[----:B------:R-:W-:Y:S02]  /*7700*/  IADD3 R95, P6, PT, R95, UR11, RZ ;  /* 0x0000000b5f5f7c10 */ /* 0x000fe4000ffde0ff */
[----:B------:R-:W-:Y:S02]  /*7710*/  IADD3 R64, P1, PT, R64, UR11, RZ ;  /* 0x0000000b40407c10 */ /* 0x000fe4000ff3e0ff */
[----:B------:R-:W-:Y:S02]  /*7720*/  IADD3.X R36, PT, PT, R36, UR25, RZ, P3, !PT ;  /* 0x0000001924247c10 */ /* 0x000fe40009ffe4ff */
[----:B------:R-:W-:Y:S02]  /*7730*/  IADD3.X R4, PT, PT, R4, UR25, RZ, P4, !PT ;  /* 0x0000001904047c10 */ /* 0x000fe4000a7fe4ff */
[----:B------:R-:W-:Y:S02]  /*7740*/  IADD3 R32, P3, PT, R32, UR11, RZ ;  /* 0x0000000b20207c10 */ /* 0x000fe4000ff7e0ff */
[----:B------:R-:W-:-:S02]  /*7750*/  ISETP.GE.AND P4, PT, R122, UR22, PT ;  /* 0x000000167a007c0c */ /* 0x000fc4000bf86270 */
[--C-:B------:R-:W-:Y:S02]  /*7760*/  SHF.R.U32.HI R122, RZ, 0x7, R123.reuse ;  /* 0x00000007ff7a7819 */ /* 0x100fe4000001167b */
[----:B------:R-:W-:Y:S02]  /*7770*/  SHF.R.U32.HI R123, RZ, 0x7, R123 ;  /* 0x00000007ff7b7819 */ /* 0x000fe4000001167b */
[----:B------:R-:W-:Y:S02]  /*7780*/  IADD3.X R96, PT, PT, R96, UR25, RZ, P6, !PT ;  /* 0x0000001960607c10 */ /* 0x000fe4000b7fe4ff */
[----:B------:R-:W-:Y:S02]  /*7790*/  IADD3.X R66, PT, PT, R66, UR25, RZ, P1, !PT ;  /* 0x0000001942427c10 */ /* 0x000fe40008ffe4ff */
[----:B------:R-:W-:Y:S02]  /*77a0*/  IADD3 R93, P6, PT, R93, UR11, RZ ;  /* 0x0000000b5d5d7c10 */ /* 0x000fe4000ffde0ff */
[----:B------:R-:W-:-:S02]  /*77b0*/  IADD3 R63, P1, PT, R63, UR11, RZ ;  /* 0x0000000b3f3f7c10 */ /* 0x000fc4000ff3e0ff */
[----:B------:R-:W-:Y:S02]  /*77c0*/  IADD3.X R34, PT, PT, R34, UR25, RZ, P3, !PT ;  /* 0x0000001922227c10 */ /* 0x000fe40009ffe4ff */
[----:B------:R-:W-:Y:S02]  /*77d0*/  IADD3 R31, P3, PT, R31, UR11, RZ ;  /* 0x0000000b1f1f7c10 */ /* 0x000fe4000ff7e0ff */
[----:B------:R-:W-:Y:S02]  /*77e0*/  SGXT.U32 R123, R123, 0x1 ;  /* 0x000000017b7b781a */ /* 0x000fe40000000000 */
[----:B------:R-:W-:Y:S02]  /*77f0*/  SGXT.U32 R122, R122, 0x1 ;  /* 0x000000017a7a781a */ /* 0x000fe40000000000 */
[----:B------:R-:W-:Y:S02]  /*7800*/  IADD3.X R94, PT, PT, R94, UR25, RZ, P6, !PT ;  /* 0x000000195e5e7c10 */ /* 0x000fe4000b7fe4ff */
[----:B------:R-:W-:-:S02]  /*7810*/  IADD3.X R65, PT, PT, R65, UR25, RZ, P1, !PT ;  /* 0x0000001941417c10 */ /* 0x000fc40008ffe4ff */
[----:B------:R-:W-:Y:S02]  /*7820*/  IADD3 R91, P6, PT, R91, UR11, RZ ;  /* 0x0000000b5b5b7c10 */ /* 0x000fe4000ffde0ff */
[----:B------:R-:W-:Y:S02]  /*7830*/  IADD3 R61, P1, PT, R61, UR11, RZ ;  /* 0x0000000b3d3d7c10 */ /* 0x000fe4000ff3e0ff */
[----:B------:R-:W-:Y:S02]  /*7840*/  IADD3.X R33, PT, PT, R33, UR25, RZ, P3, !PT ;  /* 0x0000001921217c10 */ /* 0x000fe40009ffe4ff */
[----:B------:R-:W-:Y:S02]  /*7850*/  LOP3.LUT R123, R123, 0x4, RZ, 0xfc, !PT ;  /* 0x000000047b7b7812 */ /* 0x000fe400078efcff */
[----:B------:R-:W-:Y:S02]  /*7860*/  LOP3.LUT R122, R122, 0x6, RZ, 0xfc, !PT ;  /* 0x000000067a7a7812 */ /* 0x000fe400078efcff */
[----:B------:R-:W-:-:S02]  /*7870*/  IADD3 R0, P3, PT, R0, UR11, RZ ;  /* 0x0000000b00007c10 */ /* 0x000fc4000ff7e0ff */
[----:B------:R-:W-:Y:S02]  /*7880*/  IADD3.X R92, PT, PT, R92, UR25, RZ, P6, !PT ;  /* 0x000000195c5c7c10 */ /* 0x000fe4000b7fe4ff */
[----:B------:R-:W-:Y:S02]  /*7890*/  IADD3.X R62, PT, PT, R62, UR25, RZ, P1, !PT ;  /* 0x000000193e3e7c10 */ /* 0x000fe40008ffe4ff */
[----:B------:R-:W-:Y:S02]  /*78a0*/  ISETP.GE.AND P6, PT, R123, UR22, PT ;  /* 0x000000167b007c0c */ /* 0x000fe4000bfc6270 */
[----:B------:R-:W-:Y:S02]  /*78b0*/  ISETP.GE.AND P1, PT, R122, UR22, PT ;  /* 0x000000167a007c0c */ /* 0x000fe4000bf26270 */
[----:B------:R-:W-:Y:S01]  /*78c0*/  IADD3.X R3, PT, PT, R3, UR25, RZ, P3, !PT ;  /* 0x0000001903037c10 */ /* 0x000fe20009ffe4ff */
[----:B0-----:R-:W-:Y:S10]  /*78d0*/  @!P5 BRA `(.L_x_8) ;  /* 0x0000004800acd947 */ /* 0x001ff40003800000 */
.L_x_16:
[----:B------:R-:W0:Y:S01]  /*78e0*/  S2R R127, SR_TID.X ;  /* 0x00000000007f7919 */ /* 0x000e220000002100 */
[----:B------:R-:W-:Y:S02]  /*78f0*/  @!P0 IMAD.MOV.U32 R122, RZ, RZ, R0 ;  /* 0x000000ffff7a8224 */ /* 0x000fe400078e0000 */
[----:B------:R-:W-:Y:S01]  /*7900*/  @!P0 IMAD.MOV.U32 R123, RZ, RZ, R3 ;  /* 0x000000ffff7b8224 */ /* 0x000fe200078e0003 */
[----:B------:R-:W-:Y:S04]  /*7910*/  STL [R1+0xa8], R0 ;  /* 0x0000a80001007387 */ /* 0x000fe80000100800 */
[----:B------:R1:W2:Y:S01]  /*7920*/  @!P0 LDG.E.U8 R136, desc[UR20][R122.64] ;  /* 0x000000147a888981 */ /* 0x0002a2000c1e1100 */
[----:B------:R-:W-:-:S03]  /*7930*/  PRMT R126, RZ, 0x7610, R126 ;  /* 0x00007610ff7e7816 */ /* 0x000fc6000000007e */
[----:B------:R-:W-:Y:S01]  /*7940*/  STL [R1+0xa4], R3 ;  /* 0x0000a40301007387 */ /* 0x000fe20000100800 */
[----:B-1----:R-:W-:Y:S02]  /*7950*/  @!P4 IMAD.MOV.U32 R122, RZ, RZ, R31 ;  /* 0x000000ffff7ac224 */ /* 0x002fe400078e001f */
[----:B------:R-:W-:-:S05]  /*7960*/  @!P4 IMAD.MOV.U32 R123, RZ, RZ, R33 ;  /* 0x000000ffff7bc224 */ /* 0x000fca00078e0021 */
[----:B------:R1:W3:Y:S02]  /*7970*/  @!P4 LDG.E.U8 R236, desc[UR20][R122.64] ;  /* 0x000000147aecc981 */ /* 0x0002e4000c1e1100 */
[----:B-1----:R-:W1:Y:S01]  /*7980*/  S2R R123, SR_TID.X ;  /* 0x00000000007b7919 */ /* 0x002e620000002100 */
[----:B0-----:R-:W-:-:S04]  /*7990*/  SHF.R.U32.HI R127, RZ, 0x7, R127 ;  /* 0x00000007ff7f7819 */ /* 0x001fc8000001167f */
[----:B------:R-:W-:-:S04]  /*79a0*/  SGXT.U32 R127, R127, 0x1 ;  /* 0x000000017f7f781a */ /* 0x000fc80000000000 */
[----:B------:R-:W-:-:S04]  /*79b0*/  LOP3.LUT R127, R127, 0x8, RZ, 0xfc, !PT ;  /* 0x000000087f7f7812 */ /* 0x000fc800078efcff */
[----:B------:R-:W-:Y:S01]  /*79c0*/  ISETP.GE.AND P4, PT, R127, UR22, PT ;  /* 0x000000167f007c0c */ /* 0x000fe2000bf86270 */
[----:B------:R-:W-:Y:S01]  /*79d0*/  @!P6 IMAD.MOV.U32 R122, RZ, RZ, R61 ;  /* 0x000000ffff7ae224 */ /* 0x000fe200078e003d */
[--C-:B-1----:R-:W-:Y:S02]  /*79e0*/  SHF.R.U32.HI R127, RZ, 0x7, R123.reuse ;  /* 0x00000007ff7f7819 */ /* 0x102fe4000001167b */
[----:B------:R-:W-:-:S04]  /*79f0*/  SHF.R.U32.HI R123, RZ, 0x7, R123 ;  /* 0x00000007ff7b7819 */ /* 0x000fc8000001167b */
[----:B------:R-:W-:-:S04]  /*7a00*/  SGXT.U32 R123, R123, 0x1 ;  /* 0x000000017b7b781a */ /* 0x000fc80000000000 */
[----:B------:R-:W-:-:S04]  /*7a10*/  LOP3.LUT R123, R123, 0xa, RZ, 0xfc, !PT ;  /* 0x0000000a7b7b7812 */ /* 0x000fc800078efcff */
[----:B------:R-:W-:Y:S01]  /*7a20*/  ISETP.GE.AND P3, PT, R123, UR22, PT ;  /* 0x000000167b007c0c */ /* 0x000fe2000bf66270 */
[----:B------:R-:W-:-:S05]  /*7a30*/  @!P6 IMAD.MOV.U32 R123, RZ, RZ, R62 ;  /* 0x000000ffff7be224 */ /* 0x000fca00078e003e */
[----:B------:R0:W4:Y:S01]  /*7a40*/  @!P6 LDG.E.U8 R126, desc[UR20][R122.64] ;  /* 0x000000147a7ee981 */ /* 0x000122000c1e1100 */
[----:B------:R-:W-:-:S04]  /*7a50*/  SGXT.U32 R127, R127, 0x1 ;  /* 0x000000017f7f781a */ /* 0x000fc80000000000 */
[----:B------:R-:W-:-:S04]  /*7a60*/  LOP3.LUT R127, R127, 0xc, RZ, 0xfc, !PT ;  /* 0x0000000c7f7f7812 */ /* 0x000fc800078efcff */
[----:B------:R-:W-:Y:S02]  /*7a70*/  ISETP.GE.AND P0, PT, R127, UR22, PT ;  /* 0x000000167f007c0c */ /* 0x000fe4000bf06270 */
[----:B------:R-:W1:Y:S01]  /*7a80*/  S2R R127, SR_TID.X ;  /* 0x00000000007f7919 */ /* 0x000e620000002100 */
[----:B------:R0:W-:Y:S04]  /*7a90*/  STL [R1+0xb0], R31 ;  /* 0x0000b01f01007387 */ /* 0x0001e80000100800 */
[----:B------:R-:W-:Y:S04]  /*7aa0*/  STL [R1+0xac], R33 ;  /* 0x0000ac2101007387 */ /* 0x000fe80000100800 */
[----:B------:R-:W-:Y:S04]  /*7ab0*/  STL [R1+0xb8], R61 ;  /* 0x0000b83d01007387 */ /* 0x000fe80000100800 */
[----:B------:R-:W-:Y:S04]  /*7ac0*/  STL [R1+0xb4], R62 ;  /* 0x0000b43e01007387 */ /* 0x000fe80000100800 */
[----:B------:R-:W-:Y:S04]  /*7ad0*/  STL [R1+0xc0], R91 ;  /* 0x0000c05b01007387 */ /* 0x000fe80000100800 */
[----:B------:R1:W-:Y:S01]  /*7ae0*/  STL [R1+0xbc], R92 ;  /* 0x0000bc5c01007387 */ /* 0x0003e20000100800 */
[----:B0-----:R-:W-:Y:S01]  /*7af0*/  PRMT R31, RZ, 0x7610, R31 ;  /* 0x00007610ff1f7816 */ /* 0x001fe2000000001f */
[----:B------:R-:W-:-:S02]  /*7b00*/  @!P1 IMAD.MOV.U32 R122, RZ, RZ, R91 ;  /* 0x000000ffff7a9224 */ /* 0x000fc400078e005b */
[----:B------:R-:W-:-:S05]  /*7b10*/  @!P1 IMAD.MOV.U32 R123, RZ, RZ, R92 ;  /* 0x000000ffff7b9224 */ /* 0x000fca00078e005c */
[----:B------:R0:W2:Y:S01]  /*7b20*/  @!P1 LDG.E.U8 R31, desc[UR20][R122.64] ;  /* 0x000000147a1f9981 */ /* 0x0000a2000c1e1100 */
[----:B------:R-:W-:Y:S02]  /*7b30*/  PRMT R135, RZ, 0x7610, R135 ;  /* 0x00007610ff877816 */ /* 0x000fe40000000087 */
[----:B------:R-:W-:Y:S01]  /*7b40*/  PRMT R238, RZ, 0x7610, R238 ;  /* 0x00007610ffee7816 */ /* 0x000fe200000000ee */
[----:B0-----:R-:W-:Y:S02]  /*7b50*/  @!P4 IMAD.MOV.U32 R122, RZ, RZ, R2 ;  /* 0x000000ffff7ac224 */ /* 0x001fe400078e0002 */
[----:B------:R-:W-:-:S05]  /*7b60*/  @!P4 IMAD.MOV.U32 R123, RZ, RZ, R4 ;  /* 0x000000ffff7bc224 */ /* 0x000fca00078e0004 */
[----:B------:R0:W2:Y:S01]  /*7b70*/  @!P4 LDG.E.U8 R135, desc[UR20][R122.64] ;  /* 0x000000147a87c981 */ /* 0x0000a2000c1e1100 */
[----:B-1----:R-:W-:Y:S01]  /*7b80*/  PRMT R92, RZ, 0x7610, R92 ;  /* 0x00007610ff5c7816 */ /* 0x002fe2000000005c */
[----:B0-----:R-:W-:Y:S02]  /*7b90*/  @!P3 IMAD.MOV.U32 R122, RZ, RZ, R32 ;  /* 0x000000ffff7ab224 */ /* 0x001fe400078e0020 */
[----:B------:R-:W-:-:S05]  /*7ba0*/  @!P3 IMAD.MOV.U32 R123, RZ, RZ, R34 ;  /* 0x000000ffff7bb224 */ /* 0x000fca00078e0022 */
[----:B------:R0:W2:Y:S02]  /*7bb0*/  @!P3 LDG.E.U8 R238, desc[UR20][R122.64] ;  /* 0x000000147aeeb981 */ /* 0x0000a4000c1e1100 */
[----:B0-----:R-:W-:Y:S02]  /*7bc0*/  @!P0 IMAD.MOV.U32 R122, RZ, RZ, R63 ;  /* 0x000000ffff7a8224 */ /* 0x001fe400078e003f */
[----:B------:R-:W-:-:S05]  /*7bd0*/  @!P0 IMAD.MOV.U32 R123, RZ, RZ, R65 ;  /* 0x000000ffff7b8224 */ /* 0x000fca00078e0041 */
[----:B------:R0:W2:Y:S01]  /*7be0*/  @!P0 LDG.E.U8 R92, desc[UR20][R122.64] ;  /* 0x000000147a5c8981 */ /* 0x0000a2000c1e1100 */
[----:B------:R-:W-:Y:S02]  /*7bf0*/  PRMT R33, RZ, 0x7610, R33 ;  /* 0x00007610ff217816 */ /* 0x000fe40000000021 */
[----:B------:R-:W-:Y:S02]  /*7c00*/  PRMT R134, RZ, 0x7610, R134 ;  /* 0x00007610ff867816 */ /* 0x000fe40000000086 */
[----:B------:R-:W-:Y:S02]  /*7c10*/  PRMT R167, RZ, 0x7610, R167 ;  /* 0x00007610ffa77816 */ /* 0x000fe400000000a7 */
[----:B------:R-:W-:Y:S01]  /*7c20*/  PRMT R61, RZ, 0x7610, R61 ;  /* 0x00007610ff3d7816 */ /* 0x000fe2000000003d */
[----:B----4-:R1:W-:Y:S02]  /*7c30*/  STL [R1+0x1c], R126 ;  /* 0x00001c7e01007387 */ /* 0x0103e40000100800 */
[----:B-1----:R-:W-:-:S04]  /*7c40*/  SHF.R.U32.HI R126, RZ, 0x7, R127 ;  /* 0x00000007ff7e7819 */ /* 0x002fc8000001167f */
[----:B------:R-:W-:-:S04]  /*7c50*/  SGXT.U32 R126, R126, 0x1 ;  /* 0x000000017e7e781a */ /* 0x000fc80000000000 */
[----:B------:R-:W-:Y:S02]  /*7c60*/  LOP3.LUT R126, R126, 0x10, RZ, 0xfc, !PT ;  /* 0x000000107e7e7812 */ /* 0x000fe400078efcff */
[----:B------:R-:W-:Y:S02]  /*7c70*/  SHF.R.U32.HI R127, RZ, 0x7, R127 ;  /* 0x00000007ff7f7819 */ /* 0x000fe4000001167f */
[----:B------:R-:W-:Y:S02]  /*7c80*/  ISETP.GE.AND P5, PT, R126, UR22, PT ;  /* 0x000000167e007c0c */ /* 0x000fe4000bfa6270 */
[----:B------:R-:W1:Y:S01]  /*7c90*/  S2R R126, SR_TID.X ;  /* 0x00000000007e7919 */ /* 0x000e620000002100 */
[----:B------:R-:W-:-:S04]  /*7ca0*/  SGXT.U32 R127, R127, 0x1 ;  /* 0x000000017f7f781a */ /* 0x000fc80000000000 */
[----:B------:R-:W-:-:S04]  /*7cb0*/  LOP3.LUT R127, R127, 0xe, RZ, 0xfc, !PT ;  /* 0x0000000e7f7f7812 */ /* 0x000fc800078efcff */
[----:B------:R-:W-:Y:S02]  /*7cc0*/  ISETP.GE.AND P1, PT, R127, UR22, PT ;  /* 0x000000167f007c0c */ /* 0x000fe4000bf26270 */
[----:B------:R-:W4:Y:S01]  /*7cd0*/  S2R R127, SR_TID.X ;  /* 0x00000000007f7919 */ /* 0x000f220000002100 */
[----:B-1----:R-:W-:-:S04]  /*7ce0*/  SHF.R.U32.HI R126, RZ, 0x7, R126 ;  /* 0x00000007ff7e7819 */ /* 0x002fc8000001167e */
[----:B------:R-:W-:-:S04]  /*7cf0*/  SGXT.U32 R126, R126, 0x1 ;  /* 0x000000017e7e781a */ /* 0x000fc80000000000 */
[----:B------:R-:W-:-:S04]  /*7d00*/  LOP3.LUT R126, R126, 0x12, RZ, 0xfc, !PT ;  /* 0x000000127e7e7812 */ /* 0x000fc800078efcff */
[----:B------:R-:W-:Y:S02]  /*7d10*/  ISETP.GE.AND P4, PT, R126, UR22, PT ;  /* 0x000000167e007c0c */ /* 0x000fe4000bf86270 */
[----:B----4-:R-:W-:-:S04]  /*7d20*/  SHF.R.U32.HI R126, RZ, 0x7, R127 ;  /* 0x00000007ff7e7819 */ /* 0x010fc8000001167f */
[----:B------:R-:W-:-:S04]  /*7d30*/  SGXT.U32 R126, R126, 0x1 ;  /* 0x000000017e7e781a */ /* 0x000fc80000000000 */
[----:B------:R-:W-:-:S04]  /*7d40*/  LOP3.LUT R126, R126, 0x16, RZ, 0xfc, !PT ;  /* 0x000000167e7e7812 */ /* 0x000fc800078efcff */
[----:B------:R-:W-:Y:S02]  /*7d50*/  ISETP.GE.AND P0, PT, R126, UR22, PT ;  /* 0x000000167e007c0c */ /* 0x000fe4000bf06270 */
[----:B------:R-:W1:Y:S01]  /*7d60*/  S2R R126, SR_TID.X ;  /* 0x00000000007e7919 */ /* 0x000e620000002100 */
[----:B0-----:R-:W-:Y:S02]  /*7d70*/  @!P1 IMAD.MOV.U32 R122, RZ, RZ, R93 ;  /* 0x000000ffff7a9224 */ /* 0x001fe400078e005d */
[----:B------:R-:W-:-:S05]  /*7d80*/  @!P1 IMAD.MOV.U32 R123, RZ, RZ, R94 ;  /* 0x000000ffff7b9224 */ /* 0x000fca00078e005e */
[----:B------:R0:W4:Y:S01]  /*7d90*/  @!P1 LDG.E.U8 R33, desc[UR20][R122.64] ;  /* 0x000000147a219981 */ /* 0x000122000c1e1100 */
[--C-:B-1----:R-:W-:Y:S02]  /*7da0*/  SHF.R.U32.HI R91, RZ, 0x7, R126.reuse ;  /* 0x00000007ff5b7819 */ /* 0x102fe4000001167e */
[----:B------:R-:W-:-:S04]  /*7db0*/  SHF.R.U32.HI R126, RZ, 0x7, R126 ;  /* 0x00000007ff7e7819 */ /* 0x000fc8000001167e */
[----:B------:R-:W-:-:S04]  /*7dc0*/  SGXT.U32 R126, R126, 0x1 ;  /* 0x000000017e7e781a */ /* 0x000fc80000000000 */
[----:B------:R-:W-:-:S04]  /*7dd0*/  LOP3.LUT R126, R126, 0x18, RZ, 0xfc, !PT ;  /* 0x000000187e7e7812 */ /* 0x000fc800078efcff */
[----:B------:R-:W-:Y:S02]  /*7de0*/  ISETP.GE.AND P1, PT, R126, UR22, PT ;  /* 0x000000167e007c0c */ /* 0x000fe4000bf26270 */
[----:B------:R-:W1:Y:S01]  /*7df0*/  S2R R126, SR_TID.X ;  /* 0x00000000007e7919 */ /* 0x000e620000002100 */
[----:B------:R-:W-:Y:S01]  /*7e00*/  SGXT.U32 R91, R91, 0x1 ;  /* 0x000000015b5b781a */ /* 0x000fe20000000000 */
[----:B0-----:R-:W-:Y:S02]  /*7e10*/  @!P5 IMAD.MOV.U32 R122, RZ, RZ, R5 ;  /* 0x000000ffff7ad224 */ /* 0x001fe400078e0005 */
[----:B------:R-:W-:Y:S01]  /*7e20*/  @!P5 IMAD.MOV.U32 R123, RZ, RZ, R7 ;  /* 0x000000ffff7bd224 */ /* 0x000fe200078e0007 */
[----:B------:R-:W-:Y:S02]  /*7e30*/  LOP3.LUT R91, R91, 0x1a, RZ, 0xfc, !PT ;  /* 0x0000001a5b5b7812 */ /* 0x000fe400078efcff */
[----:B------:R-:W-:Y:S02]  /*7e40*/  SHF.R.U32.HI R127, RZ, 0x7, R127 ;  /* 0x00000007ff7f7819 */ /* 0x000fe4000001167f */
[----:B------:R0:W2:Y:S01]  /*7e50*/  @!P5 LDG.E.U8 R134, desc[UR20][R122.64] ;  /* 0x000000147a86d981 */ /* 0x0000a2000c1e1100 */
[----:B------:R-:W-:-:S02]  /*7e60*/  ISETP.GE.AND P5, PT, R91, UR22, PT ;  /* 0x000000165b007c0c */ /* 0x000fc4000bfa6270 */
[----:B------:R-:W-:-:S04]  /*7e70*/  SGXT.U32 R127, R127, 0x1 ;  /* 0x000000017f7f781a */ /* 0x000fc80000000000 */
[----:B------:R-:W-:Y:S01]  /*7e80*/  LOP3.LUT R127, R127, 0x14, RZ, 0xfc, !PT ;  /* 0x000000147f7f7812 */ /* 0x000fe200078efcff */
[----:B0-----:R-:W-:Y:S02]  /*7e90*/  @!P4 IMAD.MOV.U32 R122, RZ, RZ, R35 ;  /* 0x000000ffff7ac224 */ /* 0x001fe400078e0023 */
[----:B------:R-:W-:Y:S01]  /*7ea0*/  @!P4 IMAD.MOV.U32 R123, RZ, RZ, R36 ;  /* 0x000000ffff7bc224 */ /* 0x000fe200078e0024 */
[----:B------:R-:W-:-:S04]  /*7eb0*/  ISETP.GE.AND P3, PT, R127, UR22, PT ;  /* 0x000000167f007c0c */ /* 0x000fc8000bf66270 */
[----:B------:R0:W2:Y:S01]  /*7ec0*/  @!P4 LDG.E.U8 R167, desc[UR20][R122.64] ;  /* 0x000000147aa7c981 */ /* 0x0000a2000c1e1100 */
[----:B-1----:R-:W-:-:S04]  /*7ed0*/  SHF.R.U32.HI R91, RZ, 0x7, R126 ;  /* 0x00000007ff5b7819 */ /* 0x002fc8000001167e */
[----:B------:R-:W-:-:S04]  /*7ee0*/  SGXT.U32 R91, R91, 0x1 ;  /* 0x000000015b5b781a */ /* 0x000fc80000000000 */
[----:B------:R-:W-:-:S04]  /*7ef0*/  LOP3.LUT R91, R91, 0x1c, RZ, 0xfc, !PT ;  /* 0x0000001c5b5b7812 */ /* 0x000fc800078efcff */
[----:B------:R-:W-:Y:S02]  /*7f00*/  ISETP.GE.AND P4, PT, R91, UR22, PT ;  /* 0x000000165b007c0c */ /* 0x000fe4000bf86270 */
[--C-:B------:R-:W-:Y:S02]  /*7f10*/  SHF.R.U32.HI R91, RZ, 0x7, R126.reuse ;  /* 0x00000007ff5b7819 */ /* 0x100fe4000001167e */
[----:B------:R-:W-:Y:S01]  /*7f20*/  SHF.R.U32.HI R126, RZ, 0x7, R126 ;  /* 0x00000007ff7e7819 */ /* 0x000fe2000001167e */
[----:B0-----:R-:W-:-:S03]  /*7f30*/  @!P3 IMAD.MOV.U32 R122, RZ, RZ, R64 ;  /* 0x000000ffff7ab224 */ /* 0x001fc600078e0040 */
[----:B------:R-:W-:Y:S01]  /*7f40*/  SGXT.U32 R126, R126, 0x1 ;  /* 0x000000017e7e781a */ /* 0x000fe20000000000 */
[----:B------:R-:W-:-:S03]  /*7f50*/  @!P3 IMAD.MOV.U32 R123, RZ, RZ, R66 ;  /* 0x000000ffff7bb224 */ /* 0x000fc600078e0042 */
[----:B------:R-:W-:Y:S02]  /*7f60*/  LOP3.LUT R126, R126, 0x1e, RZ, 0xfc, !PT ;  /* 0x0000001e7e7e7812 */ /* 0x000fe400078efcff */
[----:B------:R0:W2:Y:S02]  /*7f70*/  @!P3 LDG.E.U8 R61, desc[UR20][R122.64] ;  /* 0x000000147a3db981 */ /* 0x0000a4000c1e1100 */
[----:B------:R-:W-:Y:S02]  /*7f80*/  ISETP.GE.AND P3, PT, R126, UR22, PT ;  /* 0x000000167e007c0c */ /* 0x000fe4000bf66270 */
[----:B------:R-:W1:Y:S01]  /*7f90*/  S2R R126, SR_TID.X ;  /* 0x00000000007e7919 */ /* 0x000e620000002100 */
[----:B------:R-:W-:Y:S02]  /*7fa0*/  SGXT.U32 R91, R91, 0x1 ;  /* 0x000000015b5b781a */ /* 0x000fe40000000000 */
[----:B------:R-:W-:Y:S01]  /*7fb0*/  PRMT R0, RZ, 0x7610, R0 ;  /* 0x00007610ff007816 */ /* 0x000fe20000000000 */
[----:B0-----:R-:W-:-:S02]  /*7fc0*/  @!P0 IMAD.MOV.U32 R122, RZ, RZ, R95 ;  /* 0x000000ffff7a8224 */ /* 0x001fc400078e005f */
[----:B------:R-:W-:Y:S01]  /*7fd0*/  @!P0 IMAD.MOV.U32 R123, RZ, RZ, R96 ;  /* 0x000000ffff7b8224 */ /* 0x000fe200078e0060 */
[----:B------:R-:W-:-:S04]  /*7fe0*/  LOP3.LUT R91, R91, 0x20, RZ, 0xfc, !PT ;  /* 0x000000205b5b7812 */ /* 0x000fc800078efcff */
[----:B------:R0:W2:Y:S01]  /*7ff0*/  @!P0 LDG.E.U8 R0, desc[UR20][R122.64] ;  /* 0x000000147a008981 */ /* 0x0000a2000c1e1100 */
[----:B------:R-:W-:Y:S02]  /*8000*/  ISETP.GE.AND P0, PT, R91, UR22, PT ;  /* 0x000000165b007c0c */ /* 0x000fe4000bf06270 */
[----:B------:R-:W-:Y:S01]  /*8010*/  PRMT R133, RZ, 0x7610, R133 ;  /* 0x00007610ff857816 */ /* 0x000fe20000000085 */
[----:B0-----:R-:W-:Y:S01]  /*8020*/  @!P1 IMAD.MOV.U32 R122, RZ, RZ, R6 ;  /* 0x000000ffff7a9224 */ /* 0x001fe200078e0006 */
[--C-:B-1----:R-:W-:Y:S02]  /*8030*/  SHF.R.U32.HI R91, RZ, 0x7, R126.reuse ;  /* 0x00000007ff5b7819 */ /* 0x102fe4000001167e */
[----:B------:R-:W-:Y:S01]  /*8040*/  SHF.R.U32.HI R126, RZ, 0x7, R126 ;  /* 0x00000007ff7e7819 */ /* 0x000fe2000001167e */
[----:B------:R-:W-:-:S03]  /*8050*/  @!P1 IMAD.MOV.U32 R123, RZ, RZ, R8 ;  /* 0x000000ffff7b9224 */ /* 0x000fc600078e0008 */
[----:B------:R-:W-:Y:S02]  /*8060*/  SGXT.U32 R126, R126, 0x1 ;  /* 0x000000017e7e781a */ /* 0x000fe40000000000 */
[----:B------:R0:W2:Y:S02]  /*8070*/  @!P1 LDG.E.U8 R133, desc[UR20][R122.64] ;  /* 0x000000147a859981 */ /* 0x0000a4000c1e1100 */
[----:B------:R-:W-:-:S04]  /*8080*/  LOP3.LUT R126, R126, 0x22, RZ, 0xfc, !PT ;  /* 0x000000227e7e7812 */ /* 0x000fc800078efcff */
[----:B------:R-:W-:Y:S02]  /*8090*/  ISETP.GE.AND P1, PT, R126, UR22, PT ;  /* 0x000000167e007c0c */ /* 0x000fe4000bf26270 */
[----:B------:R-:W1:Y:S01]  /*80a0*/  S2R R126, SR_TID.X ;  /* 0x00000000007e7919 */ /* 0x000e620000002100 */
[----:B------:R-:W-:Y:S01]  /*80b0*/  SGXT.U32 R91, R91, 0x1 ;  /* 0x000000015b5b781a */ /* 0x000fe20000000000 */
[----:B0-----:R-:W-:Y:S01]  /*80c0*/  @!P5 IMAD.MOV.U32 R122, RZ, RZ, R37 ;  /* 0x000000ffff7ad224 */ /* 0x001fe200078e0025 */
[----:B------:R-:W-:Y:S01]  /*80d0*/  PRMT R161, RZ, 0x7610, R161 ;  /* 0x00007610ffa17816 */ /* 0x000fe200000000a1 */
[----:B------:R-:W-:Y:S01]  /*80e0*/  @!P5 IMAD.MOV.U32 R123, RZ, RZ, R39 ;  /* 0x000000ffff7bd224 */ /* 0x000fe200078e0027 */
[----:B------:R-:W-:-:S04]  /*80f0*/  LOP3.LUT R91, R91, 0x24, RZ, 0xfc, !PT ;  /* 0x000000245b5b7812 */ /* 0x000fc800078efcff */
[----:B------:R0:W2:Y:S01]  /*8100*/  @!P5 LDG.E.U8 R161, desc[UR20][R122.64] ;  /* 0x000000147aa1d981 */ /* 0x0000a2000c1e1100 */
[----:B------:R-:W-:Y:S02]  /*8110*/  ISETP.GE.AND P5, PT, R91, UR22, PT ;  /* 0x000000165b007c0c */ /* 0x000fe4000bfa6270 */
[----:B------:R-:W-:Y:S01]  /*8120*/  PRMT R62, RZ, 0x7610, R62 ;  /* 0x00007610ff3e7816 */ /* 0x000fe2000000003e */
[----:B0-----:R-:W-:Y:S02]  /*8130*/  @!P4 IMAD.MOV.U32 R122, RZ, RZ, R67 ;  /* 0x000000ffff7ac224 */ /* 0x001fe400078e0043 */
[----:B------:R-:W-:-:S05]  /*8140*/  @!P4 IMAD.MOV.U32 R123, RZ, RZ, R68 ;  /* 0x000000ffff7bc224 */ /* 0x000fca00078e0044 */
[----:B------:R0:W2:Y:S01]  /*8150*/  @!P4 LDG.E.U8 R62, desc[UR20][R122.64] ;  /* 0x000000147a3ec981 */ /* 0x0000a2000c1e1100 */
[----:B-1----:R-:W-:-:S04]  /*8160*/  SHF.R.U32.HI R91, RZ, 0x7, R126 ;  /* 0x00000007ff5b7819 */ /* 0x002fc8000001167e */
[----:B------:R-:W-:-:S04]  /*8170*/  SGXT.U32 R91, R91, 0x1 ;  /* 0x000000015b5b781a */ /* 0x000fc80000000000 */
[----:B------:R-:W-:-:S04]  /*8180*/  LOP3.LUT R91, R91, 0x26, RZ, 0xfc, !PT ;  /* 0x000000265b5b7812 */ /* 0x000fc800078efcff */
[----:B------:R-:W-:Y:S02]  /*8190*/  ISETP.GE.AND P4, PT, R91, UR22, PT ;  /* 0x000000165b007c0c */ /* 0x000fe4000bf86270 */
[--C-:B------:R-:W-:Y:S02]  /*81a0*/  SHF.R.U32.HI R91, RZ, 0x7, R126.reuse ;  /* 0x00000007ff5b7819 */ /* 0x100fe4000001167e */
[----:B------:R-:W-:Y:S01]  /*81b0*/  SHF.R.U32.HI R126, RZ, 0x7, R126 ;  /* 0x00000007ff7e7819 */ /* 0x000fe2000001167e */
[----:B0-----:R-:W-:Y:S01]  /*81c0*/  @!P3 IMAD.MOV.U32 R122, RZ, RZ, R97 ;  /* 0x000000ffff7ab224 */ /* 0x001fe200078e0061 */
[----:B------:R-:W-:Y:S02]  /*81d0*/  PRMT R3, RZ, 0x7610, R3 ;  /* 0x00007610ff037816 */ /* 0x000fe40000000003 */
        /* <DEDUP_REMOVED lines=30> */
[----:B------:R-:W-:-:S06]  /*83c0*/  PRMT R159, RZ, 0x7610, R159 ;  /* 0x00007610ff9f7816 */ /* 0x000fcc000000009f */
[----:B------:R-:W2:Y:S01]  /*83d0*/  @!P4 LDG.E.U8 R159, desc[UR20][R100.64] ;  /* 0x00000014649fc981 */ /* 0x000ea2000c1e1100 */
        /* <DEDUP_REMOVED lines=18> */
[----:B------:R-:W-:Y:S02]  /*8500*/  LOP3.LUT R91, R91, 0x40, RZ, 0xfc, !PT ;  /* 0x000000405b5b7812 */ /* 0x000fe400078efcff */
[----:B------:R-:W-:Y:S02]  /*8510*/  PRMT R142, RZ, 0x7610, R142 ;  /* 0x00007610ff8e7816 */ /* 0x000fe4000000008e */
[----:B------:R0:W2:Y:S01]  /*8520*/  @!P0 LDG.E.U8 R125, desc[UR20][R122.64] ;  /* 0x000000147a7d8981 */ /* 0x0000a2000c1e1100 */
[----:B------:R-:W-:Y:S02]  /*8530*/  ISETP.GE.AND P0, PT, R91, UR22, PT ;  /* 0x000000165b007c0c */ /* 0x000fe4000bf06270 */
[----:B------:R-:W-:Y:S01]  /*8540*/  PRMT R139, RZ, 0x7610, R139 ;  /* 0x00007610ff8b7816 */ /* 0x000fe2000000008b */
[----:B0-----:R-:W-:Y:S02]  /*8550*/  @!P1 IMAD.MOV.U32 R122, RZ, RZ, R13 ;  /* 0x000000ffff7a9224 */ /* 0x001fe400078e000d */
[----:B------:R-:W-:-:S05]  /*8560*/  @!P1 IMAD.MOV.U32 R123, RZ, RZ, R15 ;  /* 0x000000ffff7b9224 */ /* 0x000fca00078e000f */
[----:B------:R0:W2:Y:S01]  /*8570*/  @!P1 LDG.E.U8 R142, desc[UR20][R122.64] ;  /* 0x000000147a8e9981 */ /* 0x0000a2000c1e1100 */
[--C-:B-1----:R-:W-:Y:S02]  /*8580*/  SHF.R.U32.HI R91, RZ, 0x7, R126.reuse ;  /* 0x00000007ff5b7819 */ /* 0x102fe4000001167e */
[----:B------:R-:W-:Y:S02]  /*8590*/  SHF.R.U32.HI R126, RZ, 0x7, R126 ;  /* 0x00000007ff7e7819 */ /* 0x000fe4000001167e */
[----:B------:R-:W-:Y:S02]  /*85a0*/  SGXT.U32 R91, R91, 0x1 ;  /* 0x000000015b5b781a */ /* 0x000fe40000000000 */
[----:B------:R-:W-:Y:S01]  /*85b0*/  SGXT.U32 R126, R126, 0x1 ;  /* 0x000000017e7e781a */ /* 0x000fe20000000000 */
[----:B0-----:R-:W-:Y:S01]  /*85c0*/  @!P5 IMAD.MOV.U32 R122, RZ, RZ, R14 ;  /* 0x000000ffff7ad224 */ /* 0x001fe200078e000e */
[----:B------:R-:W-:Y:S01]  /*85d0*/  LOP3.LUT R91, R91, 0x50, RZ, 0xfc, !PT ;  /* 0x000000505b5b7812 */ /* 0x000fe200078efcff */
[----:B------:R-:W-:Y:S01]  /*85e0*/  @!P5 IMAD.MOV.U32 R123, RZ, RZ, R16 ;  /* 0x000000ffff7bd224 */ /* 0x000fe200078e0010 */
[----:B------:R-:W-:Y:S01]  /*85f0*/  LOP3.LUT R126, R126, 0x48, RZ, 0xfc, !PT ;  /* 0x000000487e7e7812 */ /* 0x000fe200078efcff */
[----:B------:R-:W-:-:S03]  /*8600*/  @!P4 IMAD.MOV.U32 R127, RZ, RZ, R72 ;  /* 0x000000ffff7fc224 */ /* 0x000fc600078e0048 */
[----:B------:R0:W2:Y:S01]  /*8610*/  @!P5 LDG.E.U8 R139, desc[UR20][R122.64] ;  /* 0x000000147a8bd981 */ /* 0x0000a2000c1e1100 */
[----:B------:R-:W-:Y:S02]  /*8620*/  ISETP.GE.AND P5, PT, R91, UR22, PT ;  /* 0x000000165b007c0c */ /* 0x000fe4000bfa6270 */
[----:B------:R-:W-:Y:S01]  /*8630*/  ISETP.GE.AND P1, PT, R126, UR22, PT ;  /* 0x000000167e007c0c */ /* 0x000fe2000bf26270 */
[----:B------:R-:W1:Y:S01]  /*8640*/  S2R R91, SR_TID.X ;  /* 0x00000000005b7919 */ /* 0x000e620000002100 */
[----:B------:R-:W-:Y:S01]  /*8650*/  @!P4 IMAD.MOV.U32 R126, RZ, RZ, R70 ;  /* 0x000000ffff7ec224 */ /* 0x000fe200078e0046 */
[----:B0-----:R-:W-:Y:S02]  /*8660*/  PRMT R123, RZ, 0x7610, R123 ;  /* 0x00007610ff7b7816 */ /* 0x001fe4000000007b */
[----:B------:R-:W-:-:S04]  /*8670*/  PRMT R141, RZ, 0x7610, R141 ;  /* 0x00007610ff8d7816 */ /* 0x000fc8000000008d */
[----:B------:R0:W2:Y:S02]  /*8680*/  @!P4 LDG.E.U8 R123, desc[UR20][R126.64] ;  /* 0x000000147e7bc981 */ /* 0x0000a4000c1e1100 */
[----:B0-----:R-:W-:Y:S02]  /*8690*/  @!P0 IMAD.MOV.U32 R126, RZ, RZ, R17 ;  /* 0x000000ffff7e8224 */ /* 0x001fe400078e0011 */
[----:B------:R-:W-:-:S05]  /*86a0*/  @!P0 IMAD.MOV.U32 R127, RZ, RZ, R19 ;  /* 0x000000ffff7f8224 */ /* 0x000fca00078e0013 */
[----:B------:R0:W2:Y:S02]  /*86b0*/  @!P0 LDG.E.U8 R141, desc[UR20][R126.64] ;  /* 0x000000147e8d8981 */ /* 0x0000a4000c1e1100 */
[----:B0-----:R-:W0:Y:S01]  /*86c0*/  S2R R127, SR_TID.X ;  /* 0x00000000007f7919 */ /* 0x001e220000002100 */
[----:B-1----:R-:W-:-:S04]  /*86d0*/  SHF.R.U32.HI R91, RZ, 0x7, R91 ;  /* 0x00000007ff5b7819 */ /* 0x002fc8000001165b */
[----:B------:R-:W-:-:S04]  /*86e0*/  SGXT.U32 R91, R91, 0x1 ;  /* 0x000000015b5b781a */ /* 0x000fc80000000000 */
[----:B------:R-:W-:-:S04]  /*86f0*/  LOP3.LUT R91, R91, 0x32, RZ, 0xfc, !PT ;  /* 0x000000325b5b7812 */ /* 0x000fc800078efcff */
[----:B------:R-:W-:Y:S02]  /*8700*/  ISETP.GE.AND P4, PT, R91, UR22, PT ;  /* 0x000000165b007c0c */ /* 0x000fe4000bf86270 */
[----:B------:R-:W-:Y:S01]  /*8710*/  PRMT R121, RZ, 0x7610, R121 ;  /* 0x00007610ff797816 */ /* 0x000fe20000000079 */
[----:B------:R-:W-:Y:S01]  /*8720*/  @!P1 IMAD.MOV.U32 R126, RZ, RZ, R18 ;  /* 0x000000ffff7e9224 */ /* 0x000fe200078e0012 */
[----:B------:R-:W-:-:S04]  /*8730*/  PRMT R147, RZ, 0x7610, R147 ;  /* 0x00007610ff937816 */ /* 0x000fc80000000093 */
[----:B------:R-:W2:Y:S01]  /*8740*/  @!P3 LDG.E.U8 R121, desc[UR20][R102.64] ;  /* 0x000000146679b981 */ /* 0x000ea2000c1e1100 */
[--C-:B0-----:R-:W-:Y:S02]  /*8750*/  SHF.R.U32.HI R91, RZ, 0x7, R127.reuse ;  /* 0x00000007ff5b7819 */ /* 0x101fe4000001167f */
[----:B------:R-:W-:-:S04]  /*8760*/  SHF.R.U32.HI R127, RZ, 0x7, R127 ;  /* 0x00000007ff7f7819 */ /* 0x000fc8000001167f */
[----:B------:R-:W-:-:S04]  /*8770*/  SGXT.U32 R127, R127, 0x1 ;  /* 0x000000017f7f781a */ /* 0x000fc80000000000 */
[----:B------:R-:W-:-:S04]  /*8780*/  LOP3.LUT R127, R127, 0x34, RZ, 0xfc, !PT ;  /* 0x000000347f7f7812 */ /* 0x000fc800078efcff */
[----:B------:R-:W-:Y:S01]  /*8790*/  ISETP.GE.AND P3, PT, R127, UR22, PT ;  /* 0x000000167f007c0c */ /* 0x000fe2000bf66270 */
[----:B------:R-:W-:Y:S01]  /*87a0*/  @!P1 IMAD.MOV.U32 R127, RZ, RZ, R20 ;  /* 0x000000ffff7f9224 */ /* 0x000fe200078e0014 */
[----:B------:R-:W-:Y:S02]  /*87b0*/  PRMT R143, RZ, 0x7610, R143 ;  /* 0x00007610ff8f7816 */ /* 0x000fe4000000008f */
[----:B------:R-:W-:Y:S02]  /*87c0*/  SGXT.U32 R91, R91, 0x1 ;  /* 0x000000015b5b781a */ /* 0x000fe40000000000 */
[----:B------:R0:W2:Y:S02]  /*87d0*/  @!P1 LDG.E.U8 R147, desc[UR20][R126.64] ;  /* 0x000000147e939981 */ /* 0x0000a4000c1e1100 */
[----:B------:R-:W-:Y:S01]  /*87e0*/  LOP3.LUT R91, R91, 0x58, RZ, 0xfc, !PT ;  /* 0x000000585b5b7812 */ /* 0x000fe200078efcff */
[----:B0-----:R-:W-:Y:S02]  /*87f0*/  @!P5 IMAD.MOV.U32 R126, RZ, RZ, R21 ;  /* 0x000000ffff7ed224 */ /* 0x001fe400078e0015 */
[----:B------:R-:W-:Y:S01]  /*8800*/  @!P5 IMAD.MOV.U32 R127, RZ, RZ, R23 ;  /* 0x000000ffff7fd224 */ /* 0x000fe200078e0017 */
[----:B------:R-:W-:-:S04]  /*8810*/  ISETP.GE.AND P0, PT, R91, UR22, PT ;  /* 0x000000165b007c0c */ /* 0x000fc8000bf06270 */
[----:B------:R0:W2:Y:S01]  /*8820*/  @!P5 LDG.E.U8 R143, desc[UR20][R126.64] ;  /* 0x000000147e8fd981 */ /* 0x0000a2000c1e1100 */
[----:B------:R-:W1:Y:S01]  /*8830*/  S2R R91, SR_TID.X ;  /* 0x00000000005b7919 */ /* 0x000e620000002100 */
[----:B0-----:R-:W0:Y:S01]  /*8840*/  S2R R127, SR_TID.X ;  /* 0x00000000007f7919 */ /* 0x001e220000002100 */
[----:B------:R-:W-:Y:S01]  /*8850*/  PRMT R124, RZ, 0x7610, R124 ;  /* 0x00007610ff7c7816 */ /* 0x000fe2000000007c */
[----:B------:R-:W-:Y:S01]  /*8860*/  @!P4 IMAD.MOV.U32 R126, RZ, RZ, R43 ;  /* 0x000000ffff7ec224 */ /* 0x000fe200078e002b */
[----:B------:R-:W-:Y:S02]  /*8870*/  PRMT R122, RZ, 0x7610, R122 ;  /* 0x00007610ff7a7816 */ /* 0x000fe4000000007a */
[----:B------:R-:W-:Y:S02]  /*8880*/  PRMT R146, RZ, 0x7610, R146 ;  /* 0x00007610ff927816 */ /* 0x000fe40000000092 */
[----:B-1----:R-:W-:Y:S02]  /*8890*/  SHF.R.U32.HI R91, RZ, 0x7, R91 ;  /* 0x00000007ff5b7819 */ /* 0x002fe4000001165b */
[----:B0-----:R-:W-:-:S04]  /*88a0*/  SHF.R.U32.HI R127, RZ, 0x7, R127 ;  /* 0x00000007ff7f7819 */ /* 0x001fc8000001167f */
[----:B------:R-:W-:Y:S02]  /*88b0*/  SGXT.U32 R127, R127, 0x1 ;  /* 0x000000017f7f781a */ /* 0x000fe40000000000 */
[----:B------:R-:W-:Y:S02]  /*88c0*/  SGXT.U32 R91, R91, 0x1 ;  /* 0x000000015b5b781a */ /* 0x000fe40000000000 */
[----:B------:R-:W-:Y:S02]  /*88d0*/  LOP3.LUT R127, R127, 0x36, RZ, 0xfc, !PT ;  /* 0x000000367f7f7812 */ /* 0x000fe400078efcff */
[----:B------:R-:W-:Y:S02]  /*88e0*/  LOP3.LUT R91, R91, 0x60, RZ, 0xfc, !PT ;  /* 0x000000605b5b7812 */ /* 0x000fe400078efcff */
[----:B------:R-:W-:Y:S01]  /*88f0*/  ISETP.GE.AND P1, PT, R127, UR22, PT ;  /* 0x000000167f007c0c */ /* 0x000fe2000bf26270 */
[----:B------:R-:W-:Y:S01]  /*8900*/  @!P4 IMAD.MOV.U32 R127, RZ, RZ, R45 ;  /* 0x000000ffff7fc224 */ /* 0x000fe200078e002d */
[----:B------:R-:W-:-:S02]  /*8910*/  ISETP.GE.AND P5, PT, R91, UR22, PT ;  /* 0x000000165b007c0c */ /* 0x000fc4000bfa6270 */
[----:B------:R-:W0:Y:S02]  /*8920*/  S2R R91, SR_TID.X ;  /* 0x00000000005b7919 */ /* 0x000e240000002100 */
[----:B------:R1:W2:Y:S02]  /*8930*/  @!P4 LDG.E.U8 R124, desc[UR20][R126.64] ;  /* 0x000000147e7cc981 */ /* 0x0002a4000c1e1100 */
[----:B-1----:R-:W-:Y:S02]  /*8940*/  @!P3 IMAD.MOV.U32 R126, RZ, RZ, R73 ;  /* 0x000000ffff7eb224 */ /* 0x002fe400078e0049 */
[----:B------:R-:W-:-:S05]  /*8950*/  @!P3 IMAD.MOV.U32 R127, RZ, RZ, R74 ;  /* 0x000000ffff7fb224 */ /* 0x000fca00078e004a */
[----:B------:R1:W2:Y:S02]  /*8960*/  @!P3 LDG.E.U8 R122, desc[UR20][R126.64] ;  /* 0x000000147e7ab981 */ /* 0x0002a4000c1e1100 */
[----:B-1----:R-:W-:Y:S02]  /*8970*/  @!P0 IMAD.MOV.U32 R126, RZ, RZ, R22 ;  /* 0x000000ffff7e8224 */ /* 0x002fe400078e0016 */
[----:B------:R-:W-:-:S05]  /*8980*/  @!P0 IMAD.MOV.U32 R127, RZ, RZ, R24 ;  /* 0x000000ffff7f8224 */ /* 0x000fca00078e0018 */
[----:B------:R1:W2:Y:S02]  /*8990*/  @!P0 LDG.E.U8 R146, desc[UR20][R126.64] ;  /* 0x000000147e928981 */ /* 0x0002a4000c1e1100 */
[----:B-1----:R-:W1:Y:S01]  /*89a0*/  S2R R127, SR_TID.X ;  /* 0x00000000007f7919 */ /* 0x002e620000002100 */
[----:B0-----:R-:W-:-:S04]  /*89b0*/  SHF.R.U32.HI R91, RZ, 0x7, R91 ;  /* 0x00000007ff5b7819 */ /* 0x001fc8000001165b */
[----:B------:R-:W-:-:S04]  /*89c0*/  SGXT.U32 R91, R91, 0x1 ;  /* 0x000000015b5b781a */ /* 0x000fc80000000000 */
[----:B------:R-:W-:-:S04]  /*89d0*/  LOP3.LUT R91, R91, 0x68, RZ, 0xfc, !PT ;  /* 0x000000685b5b7812 */ /* 0x000fc800078efcff */
[----:B------:R-:W-:Y:S01]  /*89e0*/  ISETP.GE.AND P4, PT, R91, UR22, PT ;  /* 0x000000165b007c0c */ /* 0x000fe2000bf86270 */
[----:B------:R-:W-:Y:S01]  /*89f0*/  @!P5 IMAD.MOV.U32 R126, RZ, RZ, R25 ;  /* 0x000000ffff7ed224 */ /* 0x000fe200078e0019 */
[----:B------:R-:W-:Y:S02]  /*8a00*/  PRMT R151, RZ, 0x7610, R151 ;  /* 0x00007610ff977816 */ /* 0x000fe40000000097 */
[--C-:B-1----:R-:W-:Y:S02]  /*8a10*/  SHF.R.U32.HI R91, RZ, 0x7, R127.reuse ;  /* 0x00000007ff5b7819 */ /* 0x102fe4000001167f */
[----:B------:R-:W-:-:S04]  /*8a20*/  SHF.R.U32.HI R127, RZ, 0x7, R127 ;  /* 0x00000007ff7f7819 */ /* 0x000fc8000001167f */
[----:B------:R-:W-:-:S04]  /*8a30*/  SGXT.U32 R127, R127, 0x1 ;  /* 0x000000017f7f781a */ /* 0x000fc80000000000 */
[----:B------:R-:W-:Y:S02]  /*8a40*/  LOP3.LUT R127, R127, 0x3a, RZ, 0xfc, !PT ;  /* 0x0000003a7f7f7812 */ /* 0x000fe400078efcff */
[----:B------:R-:W-:Y:S02]  /*8a50*/  SGXT.U32 R91, R91, 0x1 ;  /* 0x000000015b5b781a */ /* 0x000fe40000000000 */
[----:B------:R-:W-:Y:S01]  /*8a60*/  ISETP.GE.AND P3, PT, R127, UR22, PT ;  /* 0x000000167f007c0c */ /* 0x000fe2000bf66270 */
[----:B------:R-:W-:Y:S01]  /*8a70*/  @!P5 IMAD.MOV.U32 R127, RZ, RZ, R27 ;  /* 0x000000ffff7fd224 */ /* 0x000fe200078e001b */
[----:B------:R-:W-:-:S04]  /*8a80*/  LOP3.LUT R91, R91, 0x70, RZ, 0xfc, !PT ;  /* 0x000000705b5b7812 */ /* 0x000fc800078efcff */
[----:B------:R0:W2:Y:S01]  /*8a90*/  @!P5 LDG.E.U8 R151, desc[UR20][R126.64] ;  /* 0x000000147e97d981 */ /* 0x0000a2000c1e1100 */
[----:B------:R-:W-:Y:S02]  /*8aa0*/  ISETP.GE.AND P0, PT, R91, UR22, PT ;  /* 0x000000165b007c0c */ /* 0x000fe4000bf06270 */
[----:B------:R-:W1:Y:S01]  /*8ab0*/  S2R R91, SR_TID.X ;  /* 0x00000000005b7919 */ /* 0x000e620000002100 */
[----:B0-----:R-:W0:Y:S01]  /*8ac0*/  S2R R127, SR_TID.X ;  /* 0x00000000007f7919 */ /* 0x001e220000002100 */
[----:B------:R-:W-:Y:S01]  /*8ad0*/  PRMT R128, RZ, 0x7610, R128 ;  /* 0x00007610ff807816 */ /* 0x000fe20000000080 */
[----:B------:R-:W-:Y:S01]  /*8ae0*/  @!P4 IMAD.MOV.U32 R126, RZ, RZ, R26 ;  /* 0x000000ffff7ec224 */ /* 0x000fe200078e001a */
[----:B------:R-:W-:-:S04]  /*8af0*/  PRMT R153, RZ, 0x7610, R153 ;  /* 0x00007610ff997816 */ /* 0x000fc80000000099 */
[----:B------:R-:W2:Y:S01]  /*8b00*/  @!P1 LDG.E.U8 R128, desc[UR20][R104.64] ;  /* 0x0000001468809981 */ /* 0x000ea2000c1e1100 */
        /* <DEDUP_REMOVED lines=11> */
[----:B------:R1:W2:Y:S01]  /*8bc0*/  @!P4 LDG.E.U8 R153, desc[UR20][R126.64] ;  /* 0x000000147e99c981 */ /* 0x0002a2000c1e1100 */
[----:B------:R-:W-:Y:S01]  /*8bd0*/  PRMT R152, RZ, 0x7610, R152 ;  /* 0x00007610ff987816 */ /* 0x000fe20000000098 */
        /* <DEDUP_REMOVED lines=20> */
[----:B------:R-:W-:Y:S02]  /*8d20*/  LOP3.LUT R91, R91, 0x44, RZ, 0xfc, !PT ;  /* 0x000000445b5b7812 */ /* 0x000fe400078efcff */
[----:B------:R-:W-:Y:S02]  /*8d30*/  PRMT R154, RZ, 0x7610, R154 ;  /* 0x00007610ff9a7816 */ /* 0x000fe4000000009a */
[----:B------:R0:W2:Y:S01]  /*8d40*/  @!P1 LDG.E.U8 R130, desc[UR20][R126.64] ;  /* 0x000000147e829981 */ /* 0x0000a2000c1e1100 */
[----:B------:R-:W-:-:S02]  /*8d50*/  ISETP.GE.AND P0, PT, R91, UR22, PT ;  /* 0x000000165b007c0c */ /* 0x000fc4000bf06270 */
[----:B------:R-:W1:Y:S01]  /*8d60*/  S2R R91, SR_TID.X ;  /* 0x00000000005b7919 */ /* 0x000e620000002100 */
[----:B0-----:R-:W-:Y:S02]  /*8d70*/  @!P5 IMAD.MOV.U32 R126, RZ, RZ, R169 ;  /* 0x000000ffff7ed224 */ /* 0x001fe400078e00a9 */
[----:B------:R-:W-:-:S05]  /*8d80*/  @!P5 IMAD.MOV.U32 R127, RZ, RZ, R163 ;  /* 0x000000ffff7fd224 */ /* 0x000fca00078e00a3 */
[----:B------:R0:W2:Y:S02]  /*8d90*/  @!P5 LDG.E.U8 R154, desc[UR20][R126.64] ;  /* 0x000000147e9ad981 */ /* 0x0000a4000c1e1100 */
[----:B0-----:R-:W0:Y:S01]  /*8da0*/  S2R R127, SR_TID.X ;  /* 0x00000000007f7919 */ /* 0x001e220000002100 */
[----:B-1----:R-:W-:-:S04]  /*8db0*/  SHF.R.U32.HI R91, RZ, 0x7, R91 ;  /* 0x00000007ff5b7819 */ /* 0x002fc8000001165b */
[----:B------:R-:W-:-:S04]  /*8dc0*/  SGXT.U32 R91, R91, 0x1 ;  /* 0x000000015b5b781a */ /* 0x000fc80000000000 */
[----:B------:R-:W-:Y:S01]  /*8dd0*/  LOP3.LUT R91, R91, 0x4a, RZ, 0xfc, !PT ;  /* 0x0000004a5b5b7812 */ /* 0x000fe200078efcff */
[----:B------:R-:W-:Y:S01]  /*8de0*/  @!P3 IMAD.MOV.U32 R126, RZ, RZ, R47 ;  /* 0x000000ffff7eb224 */ /* 0x000fe200078e002f */
[----:B------:R-:W-:Y:S02]  /*8df0*/  PRMT R140, RZ, 0x7610, R140 ;  /* 0x00007610ff8c7816 */ /* 0x000fe4000000008c */
[----:B------:R-:W-:Y:S02]  /*8e00*/  ISETP.GE.AND P5, PT, R91, UR22, PT ;  /* 0x000000165b007c0c */ /* 0x000fe4000bfa6270 */
[----:B0-----:R-:W-:-:S04]  /*8e10*/  SHF.R.U32.HI R127, RZ, 0x7, R127 ;  /* 0x00000007ff7f7819 */ /* 0x001fc8000001167f */
[----:B------:R-:W-:-:S04]  /*8e20*/  SGXT.U32 R127, R127, 0x1 ;  /* 0x000000017f7f781a */ /* 0x000fc80000000000 */
[----:B------:R-:W-:Y:S01]  /*8e30*/  LOP3.LUT R127, R127, 0x46, RZ, 0xfc, !PT ;  /* 0x000000467f7f7812 */ /* 0x000fe200078efcff */
[----:B------:R-:W0:Y:S03]  /*8e40*/  S2R R91, SR_TID.X ;  /* 0x00000000005b7919 */ /* 0x000e260000002100 */
[----:B------:R-:W-:Y:S01]  /*8e50*/  ISETP.GE.AND P1, PT, R127, UR22, PT ;  /* 0x000000167f007c0c */ /* 0x000fe2000bf26270 */
[----:B------:R-:W-:Y:S01]  /*8e60*/  @!P3 IMAD.MOV.U32 R127, RZ, RZ, R49 ;  /* 0x000000ffff7fb224 */ /* 0x000fe200078e0031 */
[----:B------:R-:W-:-:S04]  /*8e70*/  PRMT R138, RZ, 0x7610, R138 ;  /* 0x00007610ff8a7816 */ /* 0x000fc8000000008a */
[----:B------:R1:W2:Y:S02]  /*8e80*/  @!P3 LDG.E.U8 R140, desc[UR20][R126.64] ;  /* 0x000000147e8cb981 */ /* 0x0002a4000c1e1100 */
[----:B-1----:R-:W-:Y:S02]  /*8e90*/  @!P0 IMAD.MOV.U32 R126, RZ, RZ, R76 ;  /* 0x000000ffff7e8224 */ /* 0x002fe400078e004c */
[----:B------:R-:W-:-:S05]  /*8ea0*/  @!P0 IMAD.MOV.U32 R127, RZ, RZ, R78 ;  /* 0x000000ffff7f8224 */ /* 0x000fca00078e004e */
[----:B------:R1:W2:Y:S02]  /*8eb0*/  @!P0 LDG.E.U8 R138, desc[UR20][R126.64] ;  /* 0x000000147e8a8981 */ /* 0x0002a4000c1e1100 */
[----:B-1----:R-:W1:Y:S01]  /*8ec0*/  S2R R127, SR_TID.X ;  /* 0x00000000007f7919 */ /* 0x002e620000002100 */
[----:B0-----:R-:W-:Y:S02]  /*8ed0*/  SHF.R.U32.HI R91, RZ, 0x7, R91 ;  /* 0x00000007ff5b7819 */ /* 0x001fe4000001165b */
[----:B------:R-:W-:Y:S02]  /*8ee0*/  PRMT R137, RZ, 0x7610, R137 ;  /* 0x00007610ff897816 */ /* 0x000fe40000000089 */
[----:B------:R-:W-:-:S04]  /*8ef0*/  SGXT.U32 R91, R91, 0x1 ;  /* 0x000000015b5b781a */ /* 0x000fc80000000000 */
[----:B------:R-:W-:Y:S01]  /*8f00*/  LOP3.LUT R91, R91, 0x4c, RZ, 0xfc, !PT ;  /* 0x0000004c5b5b7812 */ /* 0x000fe200078efcff */
[----:B------:R-:W2:Y:S03]  /*8f10*/  @!P4 LDG.E.U8 R137, desc[UR20][R106.64] ;  /* 0x000000146a89c981 */ /* 0x000ea6000c1e1100 */
[----:B------:R-:W-:Y:S02]  /*8f20*/  ISETP.GE.AND P4, PT, R91, UR22, PT ;  /* 0x000000165b007c0c */ /* 0x000fe4000bf86270 */
[----:B-1----:R-:W-:-:S04]  /*8f30*/  SHF.R.U32.HI R91, RZ, 0x7, R127 ;  /* 0x00000007ff5b7819 */ /* 0x002fc8000001167f */
[----:B------:R-:W-:-:S04]  /*8f40*/  SGXT.U32 R91, R91, 0x1 ;  /* 0x000000015b5b781a */ /* 0x000fc80000000000 */
[----:B------:R-:W-:-:S04]  /*8f50*/  LOP3.LUT R91, R91, 0x52, RZ, 0xfc, !PT ;  /* 0x000000525b5b7812 */ /* 0x000fc800078efcff */
[----:B------:R-:W-:Y:S02]  /*8f60*/  ISETP.GE.AND P0, PT, R91, UR22, PT ;  /* 0x000000165b007c0c */ /* 0x000fe4000bf06270 */
[----:B------:R-:W0:Y:S01]  /*8f70*/  S2R R91, SR_TID.X ;  /* 0x00000000005b7919 */ /* 0x000e220000002100 */
[----:B------:R-:W-:-:S04]  /*8f80*/  SHF.R.U32.HI R127, RZ, 0x7, R127 ;  /* 0x00000007ff7f7819 */ /* 0x000fc8000001167f */
[----:B------:R-:W-:-:S04]  /*8f90*/  SGXT.U32 R127, R127, 0x1 ;  /* 0x000000017f7f781a */ /* 0x000fc80000000000 */
[----:B------:R-:W-:Y:S01]  /*8fa0*/  LOP3.LUT R127, R127, 0x4e, RZ, 0xfc, !PT ;  /* 0x0000004e7f7f7812 */ /* 0x000fe200078efcff */
[----:B------:R-:W-:Y:S01]  /*8fb0*/  @!P5 IMAD.MOV.U32 R126, RZ, RZ, R48 ;  /* 0x000000ffff7ed224 */ /* 0x000fe200078e0030 */
[----:B------:R-:W-:Y:S02]  /*8fc0*/  PRMT R145, RZ, 0x7610, R145 ;  /* 0x00007610ff917816 */ /* 0x000fe40000000091 */
[----:B------:R-:W-:Y:S01]  /*8fd0*/  ISETP.GE.AND P3, PT, R127, UR22, PT ;  /* 0x000000167f007c0c */ /* 0x000fe2000bf66270 */
[----:B------:R-:W-:-:S05]  /*8fe0*/  @!P5 IMAD.MOV.U32 R127, RZ, RZ, R50 ;  /* 0x000000ffff7fd224 */ /* 0x000fca00078e0032 */
[----:B------:R1:W2:Y:S02]  /*8ff0*/  @!P5 LDG.E.U8 R145, desc[UR20][R126.64] ;  /* 0x000000147e91d981 */ /* 0x0002a4000c1e1100 */
[----:B-1----:R-:W1:Y:S01]  /*9000*/  S2R R127, SR_TID.X ;  /* 0x00000000007f7919 */ /* 0x002e620000002100 */
[----:B0-----:R-:W-:-:S04]  /*9010*/  SHF.R.U32.HI R91, RZ, 0x7, R91 ;  /* 0x00000007ff5b7819 */ /* 0x001fc8000001165b */
[----:B------:R-:W-:-:S04]  /*9020*/  SGXT.U32 R91, R91, 0x1 ;  /* 0x000000015b5b781a */ /* 0x000fc80000000000 */
[----:B------:R-:W-:-:S04]  /*9030*/  LOP3.LUT R91, R91, 0x56, RZ, 0xfc, !PT ;  /* 0x000000565b5b7812 */ /* 0x000fc800078efcff */
[----:B------:R-:W-:Y:S02]  /*9040*/  ISETP.GE.AND P5, PT, R91, UR22, PT ;  /* 0x000000165b007c0c */ /* 0x000fe4000bfa6270 */
[----:B------:R-:W0:Y:S01]  /*9050*/  S2R R91, SR_TID.X ;  /* 0x00000000005b7919 */ /* 0x000e220000002100 */
[----:B------:R-:W-:Y:S01]  /*9060*/  PRMT R144, RZ, 0x7610, R144 ;  /* 0x00007610ff907816 */ /* 0x000fe20000000090 */
[----:B------:R-:W-:Y:S01]  /*9070*/  @!P4 IMAD.MOV.U32 R126, RZ, RZ, R79 ;  /* 0x000000ffff7ec224 */ /* 0x000fe200078e004f */
[----:B------:R-:W-:-:S04]  /*9080*/  PRMT R148, RZ, 0x7610, R148 ;  /* 0x00007610ff947816 */ /* 0x000fc80000000094 */
[----:B------:R-:W2:Y:S01]  /*9090*/  @!P1 LDG.E.U8 R144, desc[UR20][R108.64] ;  /* 0x000000146c909981 */ /* 0x000ea2000c1e1100 */
[----:B-1----:R-:W-:-:S04]  /*90a0*/  SHF.R.U32.HI R127, RZ, 0x7, R127 ;  /* 0x00000007ff7f7819 */ /* 0x002fc8000001167f */
[----:B------:R-:W-:-:S04]  /*90b0*/  SGXT.U32 R127, R127, 0x1 ;  /* 0x000000017f7f781a */ /* 0x000fc80000000000 */
[----:B------:R-:W-:-:S04]  /*90c0*/  LOP3.LUT R127, R127, 0x54, RZ, 0xfc, !PT ;  /* 0x000000547f7f7812 */ /* 0x000fc800078efcff */
[----:B------:R-:W-:Y:S01]  /*90d0*/  ISETP.GE.AND P1, PT, R127, UR22, PT ;  /* 0x000000167f007c0c */ /* 0x000fe2000bf26270 */
[----:B------:R-:W-:Y:S01]  /*90e0*/  @!P4 IMAD.MOV.U32 R127, RZ, RZ, R80 ;  /* 0x000000ffff7fc224 */ /* 0x000fe200078e0050 */
[----:B0-----:R-:W-:-:S04]  /*90f0*/  SHF.R.U32.HI R91, RZ, 0x7, R91 ;  /* 0x00000007ff5b7819 */ /* 0x001fc8000001165b */
[----:B------:R0:W2:Y:S01]  /*9100*/  @!P4 LDG.E.U8 R148, desc[UR20][R126.64] ;  /* 0x000000147e94c981 */ /* 0x0000a2000c1e1100 */
[----:B------:R-:W-:Y:S02]  /*9110*/  PRMT R150, RZ, 0x7610, R150 ;  /* 0x00007610ff967816 */ /* 0x000fe40000000096 */
[----:B------:R-:W-:-:S04]  /*9120*/  SGXT.U32 R91, R91, 0x1 ;  /* 0x000000015b5b781a */ /* 0x000fc80000000000 */
[----:B------:R-:W-:Y:S01]  /*9130*/  LOP3.LUT R91, R91, 0x5a, RZ, 0xfc, !PT ;  /* 0x0000005a5b5b7812 */ /* 0x000fe200078efcff */
[----:B0-----:R-:W-:Y:S02]  /*9140*/  @!P0 IMAD.MOV.U32 R126, RZ, RZ, R51 ;  /* 0x000000ffff7e8224 */ /* 0x001fe400078e0033 */
[----:B------:R-:W-:-:S05]  /*9150*/  @!P0 IMAD.MOV.U32 R127, RZ, RZ, R52 ;  /* 0x000000ffff7f8224 */ /* 0x000fca00078e0034 */
[----:B------:R0:W2:Y:S01]  /*9160*/  @!P0 LDG.E.U8 R150, desc[UR20][R126.64] ;  /* 0x000000147e968981 */ /* 0x0000a2000c1e1100 */
[----:B------:R-:W-:Y:S02]  /*9170*/  ISETP.GE.AND P0, PT, R91, UR22, PT ;  /* 0x000000165b007c0c */ /* 0x000fe4000bf06270 */
[----:B------:R-:W1:Y:S01]  /*9180*/  S2R R91, SR_TID.X ;  /* 0x00000000005b7919 */ /* 0x000e620000002100 */
[----:B------:R-:W-:Y:S01]  /*9190*/  PRMT R155, RZ, 0x7610, R155 ;  /* 0x00007610ff9b7816 */ /* 0x000fe2000000009b */
[----:B0-----:R-:W-:Y:S02]  /*91a0*/  @!P1 IMAD.MOV.U32 R126, RZ, RZ, R81 ;  /* 0x000000ffff7e9224 */ /* 0x001fe400078e0051 */
[----:B------:R-:W-:-:S05]  /*91b0*/  @!P1 IMAD.MOV.U32 R127, RZ, RZ, R83 ;  /* 0x000000ffff7f9224 */ /* 0x000fca00078e0053 */
[----:B------:R1:W2:Y:S01]  /*91c0*/  @!P1 LDG.E.U8 R155, desc[UR20][R126.64] ;  /* 0x000000147e9b9981 */ /* 0x0002a2000c1e1100 */
[----:B------:R-:W-:Y:S02]  /*91d0*/  PRMT R160, RZ, 0x7610, R160 ;  /* 0x00007610ffa07816 */ /* 0x000fe400000000a0 */
[----:B-1----:R-:W-:-:S04]  /*91e0*/  SHF.R.U32.HI R127, RZ, 0x7, R91 ;  /* 0x00000007ff7f7819 */ /* 0x002fc8000001165b */
[----:B------:R-:W-:-:S04]  /*91f0*/  SGXT.U32 R127, R127, 0x1 ;  /* 0x000000017f7f781a */ /* 0x000fc80000000000 */
[----:B------:R-:W-:-:S04]  /*9200*/  LOP3.LUT R127, R127, 0x5c, RZ, 0xfc, !PT ;  /* 0x0000005c7f7f7812 */ /* 0x000fc800078efcff */
[----:B------:R-:W-:Y:S01]  /*9210*/  ISETP.GE.AND P1, PT, R127, UR22, PT ;  /* 0x000000167f007c0c */ /* 0x000fe2000bf26270 */
[----:B------:R-:W-:Y:S02]  /*9220*/  @!P0 IMAD.MOV.U32 R126, RZ, RZ, R53 ;  /* 0x000000ffff7e8224 */ /* 0x000fe400078e0035 */
[----:B------:R-:W-:Y:S01]  /*9230*/  @!P0 IMAD.MOV.U32 R127, RZ, RZ, R55 ;  /* 0x000000ffff7f8224 */ /* 0x000fe200078e0037 */
[----:B------:R-:W-:-:S04]  /*9240*/  PRMT R162, RZ, 0x7610, R162 ;  /* 0x00007610ffa27816 */ /* 0x000fc800000000a2 */
[----:B------:R0:W2:Y:S01]  /*9250*/  @!P0 LDG.E.U8 R160, desc[UR20][R126.64] ;  /* 0x000000147ea08981 */ /* 0x0000a2000c1e1100 */
[----:B------:R-:W-:-:S04]  /*9260*/  SHF.R.U32.HI R91, RZ, 0x7, R91 ;  /* 0x00000007ff5b7819 */ /* 0x000fc8000001165b */
[----:B0-----:R-:W-:Y:S02]  /*9270*/  @!P1 IMAD.MOV.U32 R126, RZ, RZ, R82 ;  /* 0x000000ffff7e9224 */ /* 0x001fe400078e0052 */
[----:B------:R-:W-:Y:S01]  /*9280*/  @!P1 IMAD.MOV.U32 R127, RZ, RZ, R84 ;  /* 0x000000ffff7f9224 */ /* 0x000fe200078e0054 */
[----:B------:R-:W-:-:S04]  /*9290*/  SGXT.U32 R91, R91, 0x1 ;  /* 0x000000015b5b781a */ /* 0x000fc80000000000 */
[----:B------:R0:W2:Y:S01]  /*92a0*/  @!P1 LDG.E.U8 R162, desc[UR20][R126.64] ;  /* 0x000000147ea29981 */ /* 0x0000a2000c1e1100 */
[----:B------:R-:W-:Y:S01]  /*92b0*/  LOP3.LUT R91, R91, 0x5e, RZ, 0xfc, !PT ;  /* 0x0000005e5b5b7812 */ /* 0x000fe200078efcff */
[----:B0-----:R-:W0:Y:S03]  /*92c0*/  S2R R127, SR_TID.X ;  /* 0x00000000007f7919 */ /* 0x001e260000002100 */
[----:B------:R-:W-:Y:S02]  /*92d0*/  ISETP.GE.AND P0, PT, R91, UR22, PT ;  /* 0x000000165b007c0c */ /* 0x000fe4000bf06270 */
[----:B------:R-:W1:Y:S01]  /*92e0*/  S2R R91, SR_TID.X ;  /* 0x00000000005b7919 */ /* 0x000e620000002100 */
[----:B------:R-:W-:Y:S02]  /*92f0*/  PRMT R164, RZ, 0x7610, R164 ;  /* 0x00007610ffa47816 */ /* 0x000fe400000000a4 */
[----:B------:R-:W-:-:S08]  /*9300*/  PRMT R166, RZ, 0x7610, R166 ;  /* 0x00007610ffa67816 */ /* 0x000fd000000000a6 */
[----:B------:R-:W2:Y:S01]  /*9310*/  @!P0 LDG.E.U8 R164, desc[UR20][R114.64] ;  /* 0x0000001472a48981 */ /* 0x000ea2000c1e1100 */
[----:B0-----:R-:W-:-:S04]  /*9320*/  SHF.R.U32.HI R127, RZ, 0x7, R127 ;  /* 0x00000007ff7f7819 */ /* 0x001fc8000001167f */
[----:B------:R-:W-:-:S04]  /*9330*/  SGXT.U32 R127, R127, 0x1 ;  /* 0x000000017f7f781a */ /* 0x000fc80000000000 */
[----:B------:R-:W-:-:S04]  /*9340*/  LOP3.LUT R127, R127, 0x62, RZ, 0xfc, !PT ;  /* 0x000000627f7f7812 */ /* 0x000fc800078efcff */
[----:B------:R-:W-:Y:S02]  /*9350*/  ISETP.GE.AND P1, PT, R127, UR22, PT ;  /* 0x000000167f007c0c */ /* 0x000fe4000bf26270 */
        /* <DEDUP_REMOVED lines=55> */
[----:B------:R0:W3:Y:S05]  /*96d0*/  @!P1 LDG.E.U8 R178, desc[UR20][R126.64] ;  /* 0x000000147eb29981 */ /* 0x0000ea000c1e1100 */
[----:B0-----:R-:W-:Y:S02]  /*96e0*/  @!P0 IMAD.MOV.U32 R126, RZ, RZ, R88 ;  /* 0x000000ffff7e8224 */ /* 0x001fe400078e0058 */
[----:B------:R-:W-:-:S05]  /*96f0*/  @!P0 IMAD.MOV.U32 R127, RZ, RZ, R90 ;  /* 0x000000ffff7f8224 */ /* 0x000fca00078e005a */
[----:B------:R0:W3:Y:S02]  /*9700*/  @!P0 LDG.E.U8 R180, desc[UR20][R126.64] ;  /* 0x000000147eb48981 */ /* 0x0000e4000c1e1100 */
[----:B0-----:R-:W0:Y:S01]  /*9710*/  S2R R127, SR_TID.X ;  /* 0x00000000007f7919 */ /* 0x001e220000002100 */
[----:B------:R-:W-:-:S04]  /*9720*/  SHF.R.U32.HI R91, RZ, 0x7, R91 ;  /* 0x00000007ff5b7819 */ /* 0x000fc8000001165b */
[----:B------:R-:W-:-:S04]  /*9730*/  SGXT.U32 R91, R91, 0x1 ;  /* 0x000000015b5b781a */ /* 0x000fc80000000000 */
[----:B------:R-:W-:-:S04]  /*9740*/  LOP3.LUT R91, R91, 0x76, RZ, 0xfc, !PT ;  /* 0x000000765b5b7812 */ /* 0x000fc800078efcff */
[----:B------:R-:W-:Y:S02]  /*9750*/  ISETP.GE.AND P1, PT, R91, UR22, PT ;  /* 0x000000165b007c0c */ /* 0x000fe4000bf26270 */
[----:B------:R-:W1:Y:S01]  /*9760*/  S2R R91, SR_TID.X ;  /* 0x00000000005b7919 */ /* 0x000e620000002100 */
[----:B0-----:R-:W-:-:S04]  /*9770*/  SHF.R.U32.HI R127, RZ, 0x7, R127 ;  /* 0x00000007ff7f7819 */ /* 0x001fc8000001167f */
[----:B------:R-:W-:-:S04]  /*9780*/  SGXT.U32 R127, R127, 0x1 ;  /* 0x000000017f7f781a */ /* 0x000fc80000000000 */
[----:B------:R-:W-:-:S04]  /*9790*/  LOP3.LUT R127, R127, 0x7a, RZ, 0xfc, !PT ;  /* 0x0000007a7f7f7812 */ /* 0x000fc800078efcff */
[----:B------:R-:W-:Y:S01]  /*97a0*/  ISETP.GE.AND P0, PT, R127, UR22, PT ;  /* 0x000000167f007c0c */ /* 0x000fe2000bf06270 */
[----:B------:R-:W-:Y:S01]  /*97b0*/  @!P1 IMAD.MOV.U32 R126, RZ, RZ, R158 ;  /* 0x000000ffff7e9224 */ /* 0x000fe200078e009e */
[----:B------:R-:W-:Y:S01]  /*97c0*/  PRMT R182, RZ, 0x7610, R182 ;  /* 0x00007610ffb67816 */ /* 0x000fe200000000b6 */
[----:B------:R-:W-:Y:S01]  /*97d0*/  @!P1 IMAD.MOV.U32 R127, RZ, RZ, R120 ;  /* 0x000000ffff7f9224 */ /* 0x000fe200078e0078 */
[----:B------:R-:W-:-:S04]  /*97e0*/  PRMT R184, RZ, 0x7610, R184 ;  /* 0x00007610ffb87816 */ /* 0x000fc800000000b8 */
[----:B------:R0:W3:Y:S01]  /*97f0*/  @!P1 LDG.E.U8 R182, desc[UR20][R126.64] ;  /* 0x000000147eb69981 */ /* 0x0000e2000c1e1100 */
[----:B-1----:R-:W-:-:S04]  /*9800*/  SHF.R.U32.HI R91, RZ, 0x7, R91 ;  /* 0x00000007ff5b7819 */ /* 0x002fc8000001165b */
[----:B0-----:R-:W-:Y:S02]  /*9810*/  @!P0 IMAD.MOV.U32 R126, RZ, RZ, R173 ;  /* 0x000000ffff7e8224 */ /* 0x001fe400078e00ad */
[----:B------:R-:W-:-:S05]  /*9820*/  @!P0 IMAD.MOV.U32 R127, RZ, RZ, R171 ;  /* 0x000000ffff7f8224 */ /* 0x000fca00078e00ab */
[----:B------:R0:W3:Y:S01]  /*9830*/  @!P0 LDG.E.U8 R184, desc[UR20][R126.64] ;  /* 0x000000147eb88981 */ /* 0x0000e2000c1e1100 */
[----:B------:R-:W-:Y:S01]  /*9840*/  SGXT.U32 R91, R91, 0x1 ;  /* 0x000000015b5b781a */ /* 0x000fe20000000000 */
[----:B0-----:R-:W0:Y:S03]  /*9850*/  S2R R127, SR_TID.X ;  /* 0x00000000007f7919 */ /* 0x001e260000002100 */
[----:B------:R-:W-:-:S04]  /*9860*/  LOP3.LUT R91, R91, 0x7c, RZ, 0xfc, !PT ;  /* 0x0000007c5b5b7812 */ /* 0x000fc800078efcff */
[----:B------:R-:W-:Y:S02]  /*9870*/  ISETP.GE.AND P1, PT, R91, UR22, PT ;  /* 0x000000165b007c0c */ /* 0x000fe4000bf26270 */
[----:B------:R-:W1:Y:S01]  /*9880*/  S2R R91, SR_TID.X ;  /* 0x00000000005b7919 */ /* 0x000e620000002100 */
[----:B------:R-:W-:-:S10]  /*9890*/  PRMT R186, RZ, 0x7610, R186 ;  /* 0x00007610ffba7816 */ /* 0x000fd400000000ba */
[----:B------:R-:W-:Y:S01]  /*98a0*/  @!P1 IMAD.MOV.U32 R126, RZ, RZ, R177 ;  /* 0x000000ffff7e9224 */ /* 0x000fe200078e00b1 */
[----:B0-----:R-:W-:-:S04]  /*98b0*/  SHF.R.U32.HI R127, RZ, 0x7, R127 ;  /* 0x00000007ff7f7819 */ /* 0x001fc8000001167f */
[----:B------:R-:W-:-:S04]  /*98c0*/  SGXT.U32 R127, R127, 0x1 ;  /* 0x000000017f7f781a */ /* 0x000fc80000000000 */
[----:B------:R-:W-:Y:S02]  /*98d0*/  LOP3.LUT R127, R127, 0x7e, RZ, 0xfc, !PT ;  /* 0x0000007e7f7f7812 */ /* 0x000fe400078efcff */
[----:B-1----:R-:W-:Y:S02]  /*98e0*/  LOP3.LUT R91, R91, 0x7f, RZ, 0xc0, !PT ;  /* 0x0000007f5b5b7812 */ /* 0x002fe400078ec0ff */
[----:B------:R-:W-:Y:S01]  /*98f0*/  ISETP.GE.AND P0, PT, R127, UR22, PT ;  /* 0x000000167f007c0c */ /* 0x000fe2000bf06270 */
[----:B------:R-:W-:-:S05]  /*9900*/  @!P1 IMAD.MOV.U32 R127, RZ, RZ, R175 ;  /* 0x000000ffff7f9224 */ /* 0x000fca00078e00af */
[----:B------:R0:W3:Y:S01]  /*9910*/  @!P1 LDG.E.U8 R186, desc[UR20][R126.64] ;  /* 0x000000147eba9981 */ /* 0x0000e2000c1e1100 */
[----:B------:R-:W-:-:S03]  /*9920*/  ISETP.GE.AND P1, PT, R91, UR22, PT ;  /* 0x000000165b007c0c */ /* 0x000fc6000bf26270 */
[----:B------:R-:W3:Y:S01]  /*9930*/  LDL R91, [R1] ;  /* 0x00000000015b7983 */ /* 0x000ee20000100800 */
[----:B------:R-:W-:Y:S02]  /*9940*/  PRMT R149, RZ, 0x7610, R149 ;  /* 0x00007610ff957816 */ /* 0x000fe40000000095 */
[----:B------:R-:W-:Y:S02]  /*9950*/  PRMT R156, RZ, 0x7610, R156 ;  /* 0x00007610ff9c7816 */ /* 0x000fe4000000009c */
[----:B------:R-:W-:Y:S01]  /*9960*/  PRMT R188, RZ, 0x7610, R188 ;  /* 0x00007610ffbc7816 */ /* 0x000fe200000000bc */
[----:B0-----:R-:W-:Y:S01]  /*9970*/  @!P0 IMAD.MOV.U32 R126, RZ, RZ, R181 ;  /* 0x000000ffff7e8224 */ /* 0x001fe200078e00b5 */
[----:B------:R-:W4:Y:S01]  /*9980*/  @!P3 LDG.E.U8 R149, desc[UR20][R110.64] ;  /* 0x000000146e95b981 */ /* 0x000f22000c1e1100 */
[----:B------:R-:W-:-:S03]  /*9990*/  @!P0 IMAD.MOV.U32 R127, RZ, RZ, R179 ;  /* 0x000000ffff7f8224 */ /* 0x000fc600078e00b3 */
[----:B------:R-:W4:Y:S04]  /*99a0*/  @!P5 LDG.E.U8 R156, desc[UR20][R112.64] ;  /* 0x00000014709cd981 */ /* 0x000f28000c1e1100 */
[----:B------:R0:W4:Y:S01]  /*99b0*/  @!P0 LDG.E.U8 R188, desc[UR20][R126.64] ;  /* 0x000000147ebc8981 */ /* 0x000122000c1e1100 */
[----:B------:R-:W-:Y:S01]  /*99c0*/  BAR.SYNC.DEFER_BLOCKING 0x0 ;  /* 0x0000000000007b1d */ /* 0x000fe20000010000 */
[----:B------:R-:W-:Y:S01]  /*99d0*/  PRMT R190, RZ, 0x7610, R190 ;  /* 0x00007610ffbe7816 */ /* 0x000fe200000000be */
[----:B0-----:R-:W-:Y:S02]  /*99e0*/  @!P1 IMAD.MOV.U32 R126, RZ, RZ, R185 ;  /* 0x000000ffff7e9224 */ /* 0x001fe400078e00b9 */
[----:B------:R-:W-:Y:S01]  /*99f0*/  @!P1 IMAD.MOV.U32 R127, RZ, RZ, R183 ;  /* 0x000000ffff7f9224 */ /* 0x000fe200078e00b7 */
[----:B------:R-:W-:-:S02]  /*9a00*/  PRMT R192, RZ, 0x7610, R192 ;  /* 0x00007610ffc07816 */ /* 0x000fc400000000c0 */
[----:B------:R-:W-:Y:S02]  /*9a10*/  PRMT R194, RZ, 0x7610, R194 ;  /* 0x00007610ffc27816 */ /* 0x000fe400000000c2 */
[----:B------:R0:W4:Y:S02]  /*9a20*/  @!P1 LDG.E.U8 R190, desc[UR20][R126.64] ;  /* 0x000000147ebe9981 */ /* 0x000124000c1e1100 */
[----:B0-----:R-:W-:Y:S02]  /*9a30*/  @!P1 IMAD.MOV.U32 R126, RZ, RZ, R201 ;  /* 0x000000ffff7e9224 */ /* 0x001fe400078e00c9 */
[----:B------:R-:W-:-:S05]  /*9a40*/  @!P1 IMAD.MOV.U32 R127, RZ, RZ, R199 ;  /* 0x000000ffff7f9224 */ /* 0x000fca00078e00c7 */
[----:B------:R0:W4:Y:S01]  /*9a50*/  @!P1 LDG.E.U8 R192, desc[UR20][R126.64] ;  /* 0x000000147ec09981 */ /* 0x000122000c1e1100 */
[----:B------:R-:W-:Y:S01]  /*9a60*/  PRMT R196, RZ, 0x7610, R196 ;  /* 0x00007610ffc47816 */ /* 0x000fe200000000c4 */
        /* <DEDUP_REMOVED lines=14> */
[----:B------:R0:W4:Y:S04]  /*9b50*/  @!P1 LDG.E.U8 R200, desc[UR20][R126.64] ;  /* 0x000000147ec89981 */ /* 0x000128000c1e1100 */
[----:B--2---:R1:W-:Y:S01]  /*9b60*/  STS.U8 [R99+UR9+0x4000], R136 ;  /* 0x0040008863007988 */ /* 0x0043e20008000009 */
[----:B0-----:R-:W-:Y:S02]  /*9b70*/  @!P1 IMAD.MOV.U32 R126, RZ, RZ, R244 ;  /* 0x000000ffff7e9224 */ /* 0x001fe400078e00f4 */
[----:B------:R-:W-:Y:S01]  /*9b80*/  @!P1 IMAD.MOV.U32 R127, RZ, RZ, R243 ;  /* 0x000000ffff7f9224 */ /* 0x000fe200078e00f3 */
[----:B-1----:R-:W-:-:S04]  /*9b90*/  PRMT R136, RZ, 0x7610, R136 ;  /* 0x00007610ff887816 */ /* 0x002fc80000000088 */
[----:B------:R0:W2:Y:S04]  /*9ba0*/  @!P1 LDG.E.U8 R202, desc[UR20][R126.64] ;  /* 0x000000147eca9981 */ /* 0x0000a8000c1e1100 */
[----:B------:R1:W-:Y:S01]  /*9bb0*/  STS.U8 [R99+UR9+0x4400], R135 ;  /* 0x0044008763007988 */ /* 0x0003e20008000009 */
[----:B0-----:R-:W-:Y:S01]  /*9bc0*/  @!P1 IMAD.MOV.U32 R127, RZ, RZ, R252 ;  /* 0x000000ffff7f9224 */ /* 0x001fe200078e00fc */
[----:B-1----:R-:W-:Y:S02]  /*9bd0*/  PRMT R135, RZ, 0x7610, R135 ;  /* 0x00007610ff877816 */ /* 0x002fe40000000087 */
[----:B------:R0:W-:Y:S04]  /*9be0*/  STS.U8 [R99+UR9+0x4800], R134 ;  /* 0x0048008663007988 */ /* 0x0001e80008000009 */
[----:B------:R1:W-:Y:S01]  /*9bf0*/  STS.U8 [R99+UR9+0x4c00], R133 ;  /* 0x004c008563007988 */ /* 0x0003e20008000009 */
[----:B0-----:R-:W-:-:S02]  /*9c00*/  PRMT R134, RZ, 0x7610, R134 ;  /* 0x00007610ff867816 */ /* 0x001fc40000000086 */
[----:B-1----:R-:W-:Y:S01]  /*9c10*/  PRMT R133, RZ, 0x7610, R133 ;  /* 0x00007610ff857816 */ /* 0x002fe20000000085 */
[----:B------:R0:W-:Y:S04]  /*9c20*/  STS.U8 [R99+UR9+0x5000], R132 ;  /* 0x0050008463007988 */ /* 0x0001e80008000009 */
[----:B------:R1:W-:Y:S01]  /*9c30*/  STS.U8 [R99+UR9+0x5400], R131 ;  /* 0x0054008363007988 */ /* 0x0003e20008000009 */
[----:B0-----:R-:W-:Y:S02]  /*9c40*/  PRMT R132, RZ, 0x7610, R132 ;  /* 0x00007610ff847816 */ /* 0x001fe40000000084 */
[----:B-1----:R-:W-:Y:S01]  /*9c50*/  PRMT R131, RZ, 0x7610, R131 ;  /* 0x00007610ff837816 */ /* 0x002fe20000000083 */
[----:B------:R0:W-:Y:S04]  /*9c60*/  STS.U8 [R99+UR9+0x5800], R142 ;  /* 0x0058008e63007988 */ /* 0x0001e80008000009 */
[----:B------:R1:W-:Y:S01]  /*9c70*/  STS.U8 [R99+UR9+0x5c00], R139 ;  /* 0x005c008b63007988 */ /* 0x0003e20008000009 */
[----:B0-----:R-:W-:-:S02]  /*9c80*/  PRMT R142, RZ, 0x7610, R142 ;  /* 0x00007610ff8e7816 */ /* 0x001fc4000000008e */
[----:B-1----:R-:W-:Y:S01]  /*9c90*/  PRMT R139, RZ, 0x7610, R139 ;  /* 0x00007610ff8b7816 */ /* 0x002fe2000000008b */
[----:B---3--:R-:W-:Y:S02]  /*9ca0*/  @!P1 IMAD.MOV.U32 R126, RZ, RZ, R91 ;  /* 0x000000ffff7e9224 */ /* 0x008fe400078e005b */
[----:B------:R-:W3:Y:S04]  /*9cb0*/  LDL R91, [R1+0x8] ;  /* 0x00000800015b7983 */ /* 0x000ee80000100800 */
[----:B------:R0:W2:Y:S02]  /*9cc0*/  @!P1 LDG.E.U8 R136, desc[UR20][R126.64] ;  /* 0x000000147e889981 */ /* 0x0000a4000c1e1100 */
[----:B0-----:R-:W-:Y:S02]  /*9cd0*/  @!P1 IMAD.MOV.U32 R126, RZ, RZ, R189 ;  /* 0x000000ffff7e9224 */ /* 0x001fe400078e00bd */
[----:B------:R-:W-:-:S05]  /*9ce0*/  @!P1 IMAD.MOV.U32 R127, RZ, RZ, R187 ;  /* 0x000000ffff7f9224 */ /* 0x000fca00078e00bb */
        /* <DEDUP_REMOVED lines=18> */
[----:B------:R3:W2:Y:S04]  /*9e10*/  @!P1 LDG.E.U8 R139, desc[UR20][R126.64] ;  /* 0x000000147e8b9981 */ /* 0x0006a8000c1e1100 */
[----:B------:R-:W2:Y:S04]  /*9e20*/  LDL R127, [R1+0x4] ;  /* 0x00000400017f7983 */ /* 0x000ea80000100800 */
        /* <DEDUP_REMOVED lines=16> */
[----:B---3--:R-:W-:-:S05]  /*9f30*/  @!P1 IMAD.MOV.U32 R126, RZ, RZ, R91 ;  /* 0x000000ffff7e9224 */ /* 0x008fca00078e005b */
[----:B--2---:R0:W2:Y:S02]  /*9f40*/  @!P1 LDG.E.U8 R141, desc[UR20][R126.64] ;  /* 0x000000147e8d9981 */ /* 0x0040a4000c1e1100 */
[----:B0-----:R-:W-:Y:S02]  /*9f50*/  @!P1 IMAD.MOV.U32 R126, RZ, RZ, R193 ;  /* 0x000000ffff7e9224 */ /* 0x001fe400078e00c1 */
[----:B------:R-:W-:-:S05]  /*9f60*/  @!P1 IMAD.MOV.U32 R127, RZ, RZ, R191 ;  /* 0x000000ffff7f9224 */ /* 0x000fca00078e00bf */
[----:B------:R0:W3:Y:S02]  /*9f70*/  @!P1 LDG.E.U8 R147, desc[UR20][R126.64] ;  /* 0x000000147e939981 */ /* 0x0000e4000c1e1100 */
        /* <DEDUP_REMOVED lines=18> */
[----:B------:R-:W0:Y:S04]  /*a0a0*/  LDL R126, [R1+0xc] ;  /* 0x00000c00017e7983 */ /* 0x000e280000100800 */
[----:B------:R-:W0:Y:S01]  /*a0b0*/  LDL R127, [R1+0x10] ;  /* 0x00001000017f7983 */ /* 0x000e220000100800 */
[----:B------:R-:W-:-:S05]  /*a0c0*/  LOP3.LUT R91, R99, 0x20, RZ, 0x3c, !PT ;  /* 0x00000020635b7812 */ /* 0x000fca00078e3cff */
[----:B------:R1:W-:Y:S04]  /*a0d0*/  STS.U8 [R91+UR9+0x4100], R236 ;  /* 0x004100ec5b007988 */ /* 0x0003e80008000009 */
[----:B------:R4:W-:Y:S01]  /*a0e0*/  STS.U8 [R91+UR9+0x4500], R238 ;  /* 0x004500ee5b007988 */ /* 0x0009e20008000009 */
[----:B-1----:R-:W-:Y:S02]  /*a0f0*/  PRMT R236, RZ, 0x7610, R236 ;  /* 0x00007610ffec7816 */ /* 0x002fe400000000ec */
[----:B----4-:R-:W-:Y:S01]  /*a100*/  PRMT R238, RZ, 0x7610, R238 ;  /* 0x00007610ffee7816 */ /* 0x010fe200000000ee */
[----:B------:R1:W-:Y:S04]  /*a110*/  STS.U8 [R91+UR9+0x4900], R167 ;  /* 0x004900a75b007988 */ /* 0x0003e80008000009 */
[----:B------:R4:W-:Y:S01]  /*a120*/  STS.U8 [R91+UR9+0x4d00], R161 ;  /* 0x004d00a15b007988 */ /* 0x0009e20008000009 */
[----:B-1----:R-:W-:-:S02]  /*a130*/  PRMT R167, RZ, 0x7610, R167 ;  /* 0x00007610ffa77816 */ /* 0x002fc400000000a7 */
[----:B----4-:R-:W-:Y:S01]  /*a140*/  PRMT R161, RZ, 0x7610, R161 ;  /* 0x00007610ffa17816 */ /* 0x010fe200000000a1 */
[----:B------:R1:W-:Y:S01]  /*a150*/  STS.U8 [R91+UR9+0x5100], R157 ;  /* 0x0051009d5b007988 */ /* 0x0003e20008000009 */
[----:B------:R-:W-:Y:S02]  /*a160*/  PRMT R247, RZ, 0x7610, R247 ;  /* 0x00007610fff77816 */ /* 0x000fe400000000f7 */
[----:B-1----:R-:W-:Y:S01]  /*a170*/  PRMT R157, RZ, 0x7610, R157 ;  /* 0x00007610ff9d7816 */ /* 0x002fe2000000009d */
[----:B------:R1:W-:Y:S04]  /*a180*/  STS.U8 [R91+UR9+0x5500], R125 ;  /* 0x0055007d5b007988 */ /* 0x0003e80008000009 */
[----:B------:R4:W-:Y:S01]  /*a190*/  STS.U8 [R91+UR9+0x5900], R124 ;  /* 0x0059007c5b007988 */ /* 0x0009e20008000009 */
[----:B-1----:R-:W-:-:S02]  /*a1a0*/  @!P1 IMAD.MOV.U32 R125, RZ, RZ, R241 ;  /* 0x000000ffff7d9224 */ /* 0x002fc400078e00f1 */
[----:B----4-:R-:W-:Y:S01]  /*a1b0*/  @!P1 IMAD.MOV.U32 R124, RZ, RZ, R242 ;  /* 0x000000ffff7c9224 */ /* 0x010fe200078e00f2 */
[----:B0-----:R-:W-:-:S04]  /*a1c0*/  @!P1 LOP3.LUT R127, R127, R126, RZ, 0x3c, !PT ;  /* 0x0000007e7f7f9212 */ /* 0x001fc800078e3cff */
[----:B------:R-:W-:-:S04]  /*a1d0*/  @!P1 LOP3.LUT R126, R127, R126, RZ, 0x3c, !PT ;  /* 0x0000007e7f7e9212 */ /* 0x000fc800078e3cff */
[----:B------:R-:W-:-:S05]  /*a1e0*/  @!P1 LOP3.LUT R127, R127, R126, RZ, 0x3c, !PT ;  /* 0x0000007e7f7f9212 */ /* 0x000fca00078e3cff */
[----:B------:R0:W4:Y:S02]  /*a1f0*/  @!P1 LDG.E.U8 R236, desc[UR20][R126.64] ;  /* 0x000000147eec9981 */ /* 0x000124000c1e1100 */
        /* <DEDUP_REMOVED lines=15> */
[----:B0-----:R-:W-:Y:S02]  /*a2f0*/  PRMT R126, RZ, 0x7610, R126 ;  /* 0x00007610ff7e7816 */ /* 0x001fe4000000007e */
[----:B------:R-:W-:-:S04]  /*a300*/  PRMT R127, RZ, 0x7610, R127 ;  /* 0x00007610ff7f7816 */ /* 0x000fc8000000007f */
[----:B------:R0:W2:Y:S02]  /*a310*/  @!P1 LDG.E.U8 R126, desc[UR20][R124.64] ;  /* 0x000000147c7e9981 */ /* 0x0000a4000c1e1100 */
[----:B0-----:R-:W-:Y:S02]  /*a320*/  @!P1 IMAD.MOV.U32 R124, RZ, RZ, R251 ;  /* 0x000000ffff7c9224 */ /* 0x001fe400078e00fb */
[----:B------:R-:W-:-:S05]  /*a330*/  @!P1 IMAD.MOV.U32 R125, RZ, RZ, R250 ;  /* 0x000000ffff7d9224 */ /* 0x000fca00078e00fa */
[----:B------:R0:W2:Y:S04]  /*a340*/  @!P1 LDG.E.U8 R127, desc[UR20][R124.64] ;  /* 0x000000147c7f9981 */ /* 0x0000a8000c1e1100 */
[----:B------:R-:W0:Y:S04]  /*a350*/  LDL R124, [R1+0x14] ;  /* 0x00001400017c7983 */ /* 0x000e280000100800 */
[----:B------:R-:W0:Y:S04]  /*a360*/  LDL R125, [R1+0x18] ;  /* 0x00001800017d7983 */ /* 0x000e280000100800 */
[----:B------:R1:W-:Y:S04]  /*a370*/  STS.U8 [R91+UR9+0x5d00], R129 ;  /* 0x005d00815b007988 */ /* 0x0003e80008000009 */
[----:B------:R3:W-:Y:S01]  /*a380*/  STS.U8 [R91+UR9+0x6100], R140 ;  /* 0x0061008c5b007988 */ /* 0x0007e20008000009 */
[----:B-1----:R-:W-:-:S03]  /*a390*/  PRMT R129, RZ, 0x7610, R129 ;  /* 0x00007610ff817816 */ /* 0x002fc60000000081 */
[----:B---3--:R-:W5:Y:S01]  /*a3a0*/  LDL.LU R91, [R1+0xc0] ;  /* 0x0000c000015b7983 */ /* 0x008f620000300800 */
[----:B0-----:R-:W-:-:S04]  /*a3b0*/  @!P1 LOP3.LUT R125, R125, R124, RZ, 0x3c, !PT ;  /* 0x0000007c7d7d9212 */ /* 0x001fc800078e3cff */
[----:B------:R-:W-:-:S04]  /*a3c0*/  @!P1 LOP3.LUT R124, R125, R124, RZ, 0x3c, !PT ;  /* 0x0000007c7d7c9212 */ /* 0x000fc800078e3cff */
[----:B------:R-:W-:-:S05]  /*a3d0*/  @!P1 LOP3.LUT R125, R125, R124, RZ, 0x3c, !PT ;  /* 0x0000007c7d7d9212 */ /* 0x000fca00078e3cff */
[----:B------:R0:W3:Y:S04]  /*a3e0*/  @!P1 LDG.E.U8 R129, desc[UR20][R124.64] ;  /* 0x000000147c819981 */ /* 0x0000e8000c1e1100 */
[----:B------:R-:W2:Y:S01]  /*a3f0*/  LDL.LU R124, [R1+0x1c] ;  /* 0x00001c00017c7983 */ /* 0x000ea20000300800 */
[C---:B0-----:R-:W-:Y:S02]  /*a400*/  LOP3.LUT R125, R99.reuse, 0x20, RZ, 0x3c, !PT ;  /* 0x00000020637d7812 */ /* 0x041fe400078e3cff */
[----:B------:R-:W-:-:S03]  /*a410*/  LOP3.LUT R140, R99, 0x40, RZ, 0x3c, !PT ;  /* 0x00000040638c7812 */ /* 0x000fc600078e3cff */
[----:B------:R-:W-:Y:S04]  /*a420*/  STS.U8 [R125+UR9+0x6500], R145 ;  /* 0x006500917d007988 */ /* 0x000fe80008000009 */
[----:B------:R-:W-:Y:S04]  /*a430*/  STS.U8 [R125+UR9+0x6900], R150 ;  /* 0x006900967d007988 */ /* 0x000fe80008000009 */
[----:B------:R-:W-:Y:S04]  /*a440*/  STS.U8 [R125+UR9+0x6d00], R160 ;  /* 0x006d00a07d007988 */ /* 0x000fe80008000009 */
[----:B------:R-:W-:Y:S04]  /*a450*/  STS.U8 [R125+UR9+0x7100], R166 ;  /* 0x007100a67d007988 */ /* 0x000fe80008000009 */
[----:B------:R-:W-:Y:S04]  /*a460*/  STS.U8 [R125+UR9+0x7500], R172 ;  /* 0x007500ac7d007988 */ /* 0x000fe80008000009 */
[----:B------:R-:W-:Y:S04]  /*a470*/  STS.U8 [R125+UR9+0x7900], R178 ;  /* 0x007900b27d007988 */ /* 0x000fe80008000009 */
[----:B------:R-:W-:Y:S04]  /*a480*/  STS.U8 [R125+UR9+0x7d00], R184 ;  /* 0x007d00b87d007988 */ /* 0x000fe80008000009 */
[----:B--2---:R0:W-:Y:S04]  /*a490*/  STS.U8 [R140+UR9+0x4200], R124 ;  /* 0x0042007c8c007988 */ /* 0x0041e80008000009 */
[----:B------:R1:W-:Y:S04]  /*a4a0*/  STS.U8 [R140+UR9+0x4600], R92 ;  /* 0x0046005c8c007988 */ /* 0x0003e80008000009 */
[----:B------:R2:W-:Y:S04]  /*a4b0*/  STS.U8 [R140+UR9+0x4a00], R61 ;  /* 0x004a003d8c007988 */ /* 0x0005e80008000009 */
[----:B------:R0:W-:Y:S04]  /*a4c0*/  STS.U8 [R140+UR9+0x4e00], R62 ;  /* 0x004e003e8c007988 */ /* 0x0001e80008000009 */
[----:B------:R-:W-:Y:S04]  /*a4d0*/  STS.U8 [R140+UR9+0x5200], R165 ;  /* 0x005200a58c007988 */ /* 0x000fe80008000009 */
[----:B------:R-:W-:Y:S04]  /*a4e0*/  STS.U8 [R140+UR9+0x5600], R123 ;  /* 0x0056007b8c007988 */ /* 0x000fe80008000009 */
[----:B------:R-:W-:Y:S04]  /*a4f0*/  STS.U8 [R140+UR9+0x5a00], R122 ;  /* 0x005a007a8c007988 */ /* 0x000fe80008000009 */
[----:B------:R-:W-:Y:S01]  /*a500*/  STS.U8 [R140+UR9+0x5e00], R130 ;  /* 0x005e00828c007988 */ /* 0x000fe20008000009 */
[----:B0-----:R-:W-:-:S03]  /*a510*/  LOP3.LUT R124, R99, 0x60, RZ, 0x3c, !PT ;  /* 0x00000060637c7812 */ /* 0x001fc600078e3cff */
[----:B------:R-:W-:Y:S04]  /*a520*/  STS.U8 [R140+UR9+0x6200], R138 ;  /* 0x0062008a8c007988 */ /* 0x000fe80008000009 */
[----:B------:R-:W-:Y:S04]  /*a530*/  STS.U8 [R140+UR9+0x6600], R148 ;  /* 0x006600948c007988 */ /* 0x000fe80008000009 */
[----:B------:R-:W-:Y:S04]  /*a540*/  STS.U8 [R140+UR9+0x6a00], R155 ;  /* 0x006a009b8c007988 */ /* 0x000fe80008000009 */
[----:B------:R-:W-:Y:S04]  /*a550*/  STS.U8 [R140+UR9+0x6e00], R162 ;  /* 0x006e00a28c007988 */ /* 0x000fe80008000009 */
[----:B------:R-:W-:Y:S04]  /*a560*/  STS.U8 [R140+UR9+0x7200], R168 ;  /* 0x007200a88c007988 */ /* 0x000fe80008000009 */
[----:B------:R-:W-:Y:S04]  /*a570*/  STS.U8 [R140+UR9+0x7600], R174 ;  /* 0x007600ae8c007988 */ /* 0x000fe80008000009 */
[----:B-1----:R0:W5:Y:S04]  /*a580*/  LDL.LU R92, [R1+0xbc] ;  /* 0x0000bc00015c7983 */ /* 0x0021680000300800 */
[----:B------:R-:W-:Y:S04]  /*a590*/  STS.U8 [R140+UR9+0x7a00], R180 ;  /* 0x007a00b48c007988 */ /* 0x000fe80008000009 */
[----:B--2---:R0:W5:Y:S04]  /*a5a0*/  LDL.LU R61, [R1+0xb8] ;  /* 0x0000b800013d7983 */ /* 0x0041680000300800 */
[----:B------:R-:W-:Y:S04]  /*a5b0*/  STS.U8 [R140+UR9+0x7e00], R186 ;  /* 0x007e00ba8c007988 */ /* 0x000fe80008000009 */
[----:B------:R0:W5:Y:S04]  /*a5c0*/  LDL.LU R62, [R1+0xb4] ;  /* 0x0000b400013e7983 */ /* 0x0001680000300800 */
[----:B------:R1:W-:Y:S04]  /*a5d0*/  STS.U8 [R124+UR9+0x4300], R31 ;  /* 0x0043001f7c007988 */ /* 0x0003e80008000009 */
[----:B------:R2:W-:Y:S04]  /*a5e0*/  STS.U8 [R124+UR9+0x4700], R33 ;  /* 0x004700217c007988 */ /* 0x0005e80008000009 */
[----:B------:R0:W-:Y:S04]  /*a5f0*/  STS.U8 [R124+UR9+0x4b00], R0 ;  /* 0x004b00007c007988 */ /* 0x0001e80008000009 */
[----:B-1----:R1:W5:Y:S04]  /*a600*/  LDL.LU R31, [R1+0xb0] ;  /* 0x0000b000011f7983 */ /* 0x0023680000300800 */
[----:B--2---:R1:W5:Y:S04]  /*a610*/  LDL.LU R33, [R1+0xac] ;  /* 0x0000ac0001217983 */ /* 0x0043680000300800 */
[----:B0-----:R1:W5:Y:S04]  /*a620*/  LDL.LU R0, [R1+0xa8] ;  /* 0x0000a80001007983 */ /* 0x0013680000300800 */
[----:B------:R0:W-:Y:S04]  /*a630*/  STS.U8 [R124+UR9+0x4f00], R3 ;  /* 0x004f00037c007988 */ /* 0x0001e80008000009 */
[----:B0-----:R1:W5:Y:S04]  /*a640*/  LDL.LU R3, [R1+0xa4] ;  /* 0x0000a40001037983 */ /* 0x0013680000300800 */
[----:B------:R1:W-:Y:S04]  /*a650*/  STS.U8 [R124+UR9+0x5300], R159 ;  /* 0x0053009f7c007988 */ /* 0x0003e80008000009 */
        /* <DEDUP_REMOVED lines=34> */
[----:B----4-:R1:W-:Y:S04]  /*a880*/  STS.U8 [R140+UR9+0xbe00], R236 ;  /* 0x00be00ec8c007988 */ /* 0x0103e80008000009 */
[----:B------:R1:W-:Y:S04]  /*a890*/  STS.U8 [R124+UR9+0xa300], R238 ;  /* 0x00a300ee7c007988 */ /* 0x0003e80008000009 */
[----:B------:R1:W-:Y:S04]  /*a8a0*/  STS.U8 [R124+UR9+0xa700], R167 ;  /* 0x00a700a77c007988 */ /* 0x0003e80008000009 */
[----:B------:R1:W-:Y:S04]  /*a8b0*/  STS.U8 [R124+UR9+0xab00], R161 ;  /* 0x00ab00a17c007988 */ /* 0x0003e80008000009 */
[----:B------:R1:W-:Y:S04]  /*a8c0*/  STS.U8 [R124+UR9+0xaf00], R157 ;  /* 0x00af009d7c007988 */ /* 0x0003e80008000009 */
[----:B------:R1:W-:Y:S04]  /*a8d0*/  STS.U8 [R124+UR9+0xb300], R247 ;  /* 0x00b300f77c007988 */ /* 0x0003e80008000009 */
[----:B------:R1:W-:Y:S04]  /*a8e0*/  STS.U8 [R124+UR9+0xb700], R126 ;  /* 0x00b7007e7c007988 */ /* 0x0003e80008000009 */
[----:B------:R1:W-:Y:S04]  /*a8f0*/  STS.U8 [R124+UR9+0xbb00], R127 ;  /* 0x00bb007f7c007988 */ /* 0x0003e80008000009 */
[----:B---3--:R1:W-:Y:S01]  /*a900*/  STS.U8 [R124+UR9+0xbf00], R129 ;  /* 0x00bf00817c007988 */ /* 0x0083e20008000009 */
[----:B------:R0:W-:Y:S06]  /*a910*/  MEMBAR.ALL.CTA ;  /* 0x0000000000007992 */ /* 0x0001ec0000008000 */
[----:B0-----:R-:W0:Y:S01]  /*a920*/  FENCE.VIEW.ASYNC.S ;  /* 0x00000000000073c6 */ /* 0x001e220000000000 */
[----:B------:R-:W-:Y:S01]  /*a930*/  ULEA UR6, UR23, UR9, 0x3 ;  /* 0x0000000917067291 */ /* 0x000fe2000f8e18ff */
[----:B------:R-:W-:-:S03]  /*a940*/  UMOV UR4, UR5 ;  /* 0x0000000500047c82 */ /* 0x000fc60008000000 */
[----:B------:R-:W-:Y:S01]  /*a950*/  UIADD3 UR6, UPT, UPT, UR6, 0xc000, URZ ;  /* 0x0000c00006067890 */ /* 0x000fe2000fffe0ff */
[----:B0-----:R-:W-:Y:S06]  /*a960*/  BAR.SYNC.DEFER_BLOCKING 0x0 ;  /* 0x0000000000007b1d */ /* 0x001fec0000010000 */
[----:B-1----:R-:W-:Y:S05]  /*a970*/  BRA.U UP1, `(.L_x_9) ;  /* 0x0000000101487547 */ /* 0x002fea000b800000 */
[----:B------:R-:W-:Y:S01]  /*a980*/  UMOV UR13, 0x40004040 ;  /* 0x40004040000d7882 */ /* 0x000fe20000000000 */
[----:B------:R-:W-:Y:S01]  /*a990*/  UMOV UR15, 0x40004040 ;  /* 0x40004040000f7882 */ /* 0x000fe20000000000 */
[----:B------:R-:W-:Y:S01]  /*a9a0*/  UMOV UR16, 0x0 ;  /* 0x0000000000107882 */ /* 0x000fe20000000000 */
[----:B------:R-:W-:Y:S01]  /*a9b0*/  UMOV UR17, 0x8108010 ;  /* 0x0810801000117882 */ /* 0x000fe20000000000 */
[----:B------:R-:W-:Y:S01]  /*a9c0*/  UMOV UR40, 0x0 ;  /* 0x0000000000287882 */ /* 0x000fe20000000000 */
[----:B------:R-:W-:Y:S01]  /*a9d0*/  UMOV UR41, 0x8108010 ;  /* 0x0810801000297882 */ /* 0x000fe20000000000 */
[----:B------:R-:W-:Y:S01]  /*a9e0*/  UMOV UR42, 0x0 ;  /* 0x00000000002a7882 */ /* 0x000fe20000000000 */
[----:B------:R-:W-:Y:S01]  /*a9f0*/  UMOV UR43, 0x8108010 ;  /* 0x08108010002b7882 */ /* 0x000fe20000000000 */
[----:B------:R-:W-:Y:S01]  /*aa00*/  UMOV UR7, URZ ;  /* 0x000000ff00077c82 */ /* 0x000fe20008000000 */
[----:B------:R0:W-:Y:S01]  /*aa10*/  UTCQMMA gdesc[UR12], gdesc[UR14], tmem[UR8], tmem[UR16], idesc[UR17], UPT ;  /* 0x00ff100e0c0075ea */ /* 0x0001e2000b800308 */
        /* <DEDUP_REMOVED lines=8> */
.L_x_9:
[----:B------:R-:W-:Y:S01]  /*aaa0*/  UIADD3 UR23, UPT, UPT, UR23, 0x1, URZ ;  /* 0x0000000117177890 */ /* 0x000fe2000fffe0ff */
[----:B------:R-:W-:Y:S01]  /*aab0*/  IMAD.U32 R121, RZ, RZ, UR4 ;  /* 0x00000004ff797e24 */ /* 0x000fe2000f8e00ff */
[----:B------:R-:W-:Y:S02]  /*aac0*/  UIADD3 UR19, UPT, UPT, UR19, -0x1, URZ ;  /* 0xffffffff13137890 */ /* 0x000fe4000fffe0ff */
[----:B------:R-:W-:Y:S02]  /*aad0*/  UISETP.GT.AND UP2, UPT, UR23, 0x1, UPT ;  /* 0x000000011700788c */ /* 0x000fe4000bf44270 */
[----:B------:R-:W-:Y:S02]  /*aae0*/  UIADD3 UR22, UPT, UPT, UR22, -0x80, URZ ;  /* 0xffffff8016167890 */ /* 0x000fe4000fffe0ff */
[----:B0-----:R-:W-:Y:S02]  /*aaf0*/  USEL UR5, URZ, 0x1, !UP2 ;  /* 0x00000001ff057887 */ /* 0x001fe4000d000000 */
[----:B------:R-:W-:-:S02]  /*ab00*/  USEL UR23, UR23, URZ, !UP2 ;  /* 0x000000ff17177287 */ /* 0x000fc4000d000000 */
[----:B------:R-:W-:Y:S02]  /*ab10*/  UISETP.NE.U32.AND UP2, UPT, UR19, URZ, UPT ;  /* 0x000000ff1300728c */ /* 0x000fe4000bf45070 */
[----:B------:R-:W-:-:S07]  /*ab20*/  ULOP3.LUT UR5, UR4, UR5, URZ, 0x3c, !UPT ;  /* 0x0000000504057292 */ /* 0x000fce000f8e3cff */
[----:B------:R-:W-:Y:S05]  /*ab30*/  BRA.U UP2, `(.L_x_10) ;  /* 0xffffffbd02d87547 */ /* 0x000fea000b83ffff */
.L_x_7:
[----:B------:R-:W-:-:S09]  /*ab40*/  UISETP.GE.AND UP1, UPT, UR24, 0x80, UPT ;  /* 0x000000801800788c */ /* 0x000fd2000bf26270 */
[----:B------:R-:W-:Y:S05]  /*ab50*/  BRA.U !UP1, `(.L_x_11) ;  /* 0x0000000109107547 */ /* 0x000fea000b800000 */
[----:B------:R-:W-:-:S06]  /*ab60*/  USHF.L.U32 UR4, UR4, 0x1f, URZ ;  /* 0x0000001f04047899 */ /* 0x000fcc00080006ff */
[----:B-----5:R-:W-:-:S04]  /*ab70*/  IMAD.U32 R0, RZ, RZ, UR4 ;  /* 0x00000004ff007e24 */ /* 0x020fc8000f8e00ff */
[----:B------:R-:W1:Y:S02]  /*ab80*/  SYNCS.PHASECHK.TRANS64.TRYWAIT P0, [UR6], R0 ;  /* 0x00000000ff0075a7 */ /* 0x000e640008001106 */
[----:B-1----:R-:W-:Y:S05]  /*ab90*/  @!P0 BRA `(.L_x_12) ;  /* 0x0000001800088947 */ /* 0x002fea0003800000 */
.L_x_11:
[----:B------:R-:W-:Y:S06]  /*aba0*/  BAR.SYNC.DEFER_BLOCKING 0x0 ;  /* 0x0000000000007b1d */ /* 0x000fec0000010000 */
[----:B------:R-:W1:Y:S01]  /*abb0*/  LDCU UR4, c[0x0][0x3b4] ;  /* 0x00007680ff0477ac */ /* 0x000e620008000800 */
[----:B------:R-:W2:Y:S01]  /*abc0*/  S2R R41, SR_TID.X ;  /* 0x0000000000297919 */ /* 0x000ea20000002100 */
[----:B------:R-:W3:Y:S01]  /*abd0*/  LDCU.128 UR12, c[0x0][0x390] ;  /* 0x00007200ff0c77ac */ /* 0x000ee20008000c00 */
[----:B------:R-:W4:Y:S01]  /*abe0*/  S2R R2, SR_TID.X ;  /* 0x0000000000027919 */ /* 0x000f220000002100 */
[----:B------:R-:W0:Y:S01]  /*abf0*/  LDCU UR5, c[0x0][0x3b8] ;  /* 0x00007700ff0577ac */ /* 0x000e220008000800 */
[----:B------:R-:W1:Y:S04]  /*ac00*/  LDL.LU R39, [R1+0xa0] ;  /* 0x0000a00001277983 */ /* 0x000e680000300800 */
[----:B------:R-:W3:Y:S01]  /*ac10*/  LDL.LU R37, [R1+0x9c] ;  /* 0x00009c0001257983 */ /* 0x000ee20000300800 */
[----:B------:R-:W0:Y:S02]  /*ac20*/  @!P2 SYNCS.CCTL.IV [UR9+0xc000] ;  /* 0x00c00000ff00a9b1 */ /* 0x000e240008000009 */
[----:B0-----:R-:W-:Y:S06]  /*ac30*/  BAR.SYNC.DEFER_BLOCKING 0x0 ;  /* 0x0000000000007b1d */ /* 0x001fec0000010000 */
[----:B-----5:R-:W0:Y:S01]  /*ac40*/  LDTM.x32 R4, tmem[UR10] ;  /* 0x0000000a000479ee */ /* 0x020e2200082c0000 */
[----:B--2---:R-:W-:-:S02]  /*ac50*/  LOP3.LUT R0, R41, 0x80, RZ, 0xc0, !PT ;  /* 0x0000008029007812 */ /* 0x004fc400078ec0ff */
[----:B----4-:R-:W-:Y:S02]  /*ac60*/  LOP3.LUT R2, R2, 0x7f, RZ, 0xc0, !PT ;  /* 0x0000007f02027812 */ /* 0x010fe400078ec0ff */
[----:B------:R-:W-:Y:S01]  /*ac70*/  LEA R0, R0, UR9, 0x5 ;  /* 0x0000000900007c11 */ /* 0x000fe2000f8e28ff */
[----:B------:R-:W2:Y:S01]  /*ac80*/  @!P2 SYNCS.CCTL.IV [UR9+0xc008] ;  /* 0x00c00800ff00a9b1 */ /* 0x000ea20008000009 */
[----:B------:R-:W-:-:S03]  /*ac90*/  NOP ;  /* 0x0000000000007918 */ /* 0x000fc60000000000 */
[----:B------:R-:W-:Y:S01]  /*aca0*/  IMAD R36, R2, 0x10, R0 ;  /* 0x0000001002247824 */ /* 0x000fe200078e0200 */
[----:B0-----:R-:W-:Y:S02]  /*acb0*/  F2FP.SATFINITE.E4M3.F32.PACK_AB_MERGE_C R12, R13, R12, RZ ;  /* 0x0000000c0d0c723e */ /* 0x001fe400048070ff */
[----:B------:R-:W-:Y:S02]  /*acc0*/  F2FP.SATFINITE.E4M3.F32.PACK_AB_MERGE_C R14, R15, R14, RZ ;  /* 0x0000000e0f0e723e */ /* 0x000fe400048070ff */
[----:B------:R-:W-:Y:S02]  /*acd0*/  F2FP.SATFINITE.E4M3.F32.PACK_AB_MERGE_C R16, R17, R16, RZ ;  /* 0x000000101110723e */ /* 0x000fe400048070ff */
[----:B------:R-:W-:Y:S02]  /*ace0*/  F2FP.SATFINITE.E4M3.F32.PACK_AB_MERGE_C R20, R21, R20, RZ ;  /* 0x000000141514723e */ /* 0x000fe400048070ff */
[----:B------:R-:W-:Y:S02]  /*acf0*/  F2FP.SATFINITE.E4M3.F32.PACK_AB_MERGE_C R22, R23, R22, RZ ;  /* 0x000000161716723e */ /* 0x000fe400048070ff */
[----:B------:R-:W-:-:S02]  /*ad00*/  F2FP.SATFINITE.E4M3.F32.PACK_AB_MERGE_C R24, R25, R24, RZ ;  /* 0x000000181918723e */ /* 0x000fc400048070ff */
[----:B------:R-:W-:Y:S02]  /*ad10*/  F2FP.SATFINITE.E4M3.F32.PACK_AB_MERGE_C R28, R29, R28, RZ ;  /* 0x0000001c1d1c723e */ /* 0x000fe400048070ff */
[----:B------:R-:W-:Y:S02]  /*ad20*/  F2FP.SATFINITE.E4M3.F32.PACK_AB_MERGE_C R30, R31, R30, RZ ;  /* 0x0000001e1f1e723e */ /* 0x000fe400048070ff */
[----:B------:R-:W-:Y:S02]  /*ad30*/  F2FP.SATFINITE.E4M3.F32.PACK_AB_MERGE_C R32, R33, R32, RZ ;  /* 0x000000202120723e */ /* 0x000fe400048070ff */
[----:B------:R-:W-:Y:S02]  /*ad40*/  F2FP.SATFINITE.E4M3.F32.PACK_AB_MERGE_C R4, R5, R4, RZ ;  /* 0x000000040504723e */ /* 0x000fe400048070ff */
[----:B------:R-:W-:Y:S02]  /*ad50*/  F2FP.SATFINITE.E4M3.F32.PACK_AB_MERGE_C R6, R7, R6, RZ ;  /* 0x000000060706723e */ /* 0x000fe400048070ff */
[----:B------:R-:W-:-:S02]  /*ad60*/  F2FP.SATFINITE.E4M3.F32.PACK_AB_MERGE_C R18, R19, R18, RZ ;  /* 0x000000121312723e */ /* 0x000fc400048070ff */
[----:B------:R-:W-:Y:S02]  /*ad70*/  LOP3.LUT R12, R12, 0xffff, RZ, 0xc0, !PT ;  /* 0x0000ffff0c0c7812 */ /* 0x000fe400078ec0ff */
[----:B------:R-:W-:Y:S02]  /*ad80*/  LOP3.LUT R17, R14, 0xffff, RZ, 0xc0, !PT ;  /* 0x0000ffff0e117812 */ /* 0x000fe400078ec0ff */
[----:B------:R-:W-:Y:S02]  /*ad90*/  LOP3.LUT R16, R16, 0xffff, RZ, 0xc0, !PT ;  /* 0x0000ffff10107812 */ /* 0x000fe400078ec0ff */
[----:B------:R-:W-:Y:S02]  /*ada0*/  LOP3.LUT R20, R20, 0xffff, RZ, 0xc0, !PT ;  /* 0x0000ffff14147812 */ /* 0x000fe400078ec0ff */
[----:B------:R-:W-:Y:S02]  /*adb0*/  LOP3.LUT R19, R22, 0xffff, RZ, 0xc0, !PT ;  /* 0x0000ffff16137812 */ /* 0x000fe400078ec0ff */
[----:B------:R-:W-:-:S02]  /*adc0*/  LOP3.LUT R24, R24, 0xffff, RZ, 0xc0, !PT ;  /* 0x0000ffff18187812 */ /* 0x000fc400078ec0ff */
[----:B------:R-:W-:Y:S02]  /*add0*/  LOP3.LUT R28, R28, 0xffff, RZ, 0xc0, !PT ;  /* 0x0000ffff1c1c7812 */ /* 0x000fe400078ec0ff */
[----:B------:R-:W-:Y:S02]  /*ade0*/  LOP3.LUT R21, R30, 0xffff, RZ, 0xc0, !PT ;  /* 0x0000ffff1e157812 */ /* 0x000fe400078ec0ff */
[----:B------:R-:W-:Y:S02]  /*adf0*/  LOP3.LUT R32, R32, 0xffff, RZ, 0xc0, !PT ;  /* 0x0000ffff20207812 */ /* 0x000fe400078ec0ff */
[----:B------:R-:W-:Y:S02]  /*ae00*/  F2FP.SATFINITE.E4M3.F32.PACK_AB_MERGE_C R8, R9, R8, RZ ;  /* 0x000000080908723e */ /* 0x000fe400048070ff */
[----:B------:R-:W-:Y:S02]  /*ae10*/  F2FP.SATFINITE.E4M3.F32.PACK_AB_MERGE_C R10, R11, R10, RZ ;  /* 0x0000000a0b0a723e */ /* 0x000fe400048070ff */
[----:B------:R-:W-:-:S02]  /*ae20*/  LOP3.LUT R15, R4, 0xffff, RZ, 0xc0, !PT ;  /* 0x0000ffff040f7812 */ /* 0x000fc400078ec0ff */
[----:B------:R-:W-:Y:S02]  /*ae30*/  LOP3.LUT R42, R6, 0xffff, RZ, 0xc0, !PT ;  /* 0x0000ffff062a7812 */ /* 0x000fe400078ec0ff */
[--C-:B------:R-:W-:Y:S02]  /*ae40*/  PRMT R2, R16, 0x3340, R1.reuse ;  /* 0x0000334010027816 */ /* 0x100fe40000000001 */
[--C-:B------:R-:W-:Y:S02]  /*ae50*/  PRMT R4, R24, 0x3340, R1.reuse ;  /* 0x0000334018047816 */ /* 0x100fe40000000001 */
[----:B------:R-:W-:Y:S02]  /*ae60*/  PRMT R6, R32, 0x3340, R1 ;  /* 0x0000334020067816 */ /* 0x000fe40000000001 */
[----:B------:R-:W-:Y:S02]  /*ae70*/  PRMT R5, R12, 0x3340, R17 ;  /* 0x000033400c057816 */ /* 0x000fe40000000011 */
[----:B------:R-:W-:-:S02]  /*ae80*/  PRMT R11, R20, 0x3340, R19 ;  /* 0x00003340140b7816 */ /* 0x000fc40000000013 */
[----:B------:R-:W-:Y:S02]  /*ae90*/  PRMT R13, R28, 0x3340, R21 ;  /* 0x000033401c0d7816 */ /* 0x000fe40000000015 */
[----:B------:R-:W-:Y:S02]  /*aea0*/  LOP3.LUT R8, R8, 0xffff, RZ, 0xc0, !PT ;  /* 0x0000ffff08087812 */ /* 0x000fe400078ec0ff */
[----:B------:R-:W-:Y:S02]  /*aeb0*/  PRMT R9, R5, 0x5410, R2 ;  /* 0x0000541005097816 */ /* 0x000fe40000000002 */
[----:B------:R-:W-:Y:S02]  /*aec0*/  PRMT R11, R11, 0x5410, R4 ;  /* 0x000054100b0b7816 */ /* 0x000fe40000000004 */
[----:B------:R-:W-:Y:S02]  /*aed0*/  PRMT R13, R13, 0x5410, R6 ;  /* 0x000054100d0d7816 */ /* 0x000fe40000000006 */
[----:B------:R-:W-:-:S02]  /*aee0*/  SHF.R.U32.HI R4, RZ, 0x8, R12 ;  /* 0x00000008ff047819 */ /* 0x000fc4000001160c */
[----:B------:R-:W-:Y:S02]  /*aef0*/  SHF.R.U32.HI R5, RZ, 0x8, R17 ;  /* 0x00000008ff057819 */ /* 0x000fe40000011611 */
[----:B------:R-:W-:Y:S02]  /*af00*/  SHF.R.U32.HI R6, RZ, 0x8, R16 ;  /* 0x00000008ff067819 */ /* 0x000fe40000011610 */
[----:B------:R-:W-:Y:S02]  /*af10*/  PRMT R0, R8, 0x3340, R1 ;  /* 0x0000334008007816 */ /* 0x000fe40000000001 */
[----:B------:R-:W-:Y:S02]  /*af20*/  PRMT R3, R15, 0x3340, R42 ;  /* 0x000033400f037816 */ /* 0x000fe4000000002a */
[----:B------:R-:W-:Y:S02]  /*af30*/  LOP3.LUT R4, R4, 0xffff, RZ, 0xc0, !PT ;  /* 0x0000ffff04047812 */ /* 0x000fe400078ec0ff */
[----:B------:R-:W-:-:S02]  /*af40*/  LOP3.LUT R5, R5, 0xffff, RZ, 0xc0, !PT ;  /* 0x0000ffff05057812 */ /* 0x000fc400078ec0ff */
[----:B------:R-:W-:Y:S02]  /*af50*/  LOP3.LUT R6, R6, 0xffff, RZ, 0xc0, !PT ;  /* 0x0000ffff06067812 */ /* 0x000fe400078ec0ff */
[----:B------:R-:W-:Y:S02]  /*af60*/  PRMT R7, R3, 0x5410, R0 ;  /* 0x0000541003077816 */ /* 0x000fe40000000000 */
[----:B------:R-:W-:Y:S02]  /*af70*/  SHF.R.U32.HI R3, RZ, 0x8, R8 ;  /* 0x00000008ff037819 */ /* 0x000fe40000011608 */
[----:B------:R-:W-:Y:S02]  /*af80*/  PRMT R17, R4, 0x3340, R5 ;  /* 0x0000334004117816 */ /* 0x000fe40000000005 */
[----:B------:R-:W-:Y:S02]  /*af90*/  PRMT R8, R6, 0x3340, R1 ;  /* 0x0000334006087816 */ /* 0x000fe40000000001 */
[----:B------:R-:W-:-:S02]  /*afa0*/  SHF.R.U32.HI R4, RZ, 0x8, R28 ;  /* 0x00000008ff047819 */ /* 0x000fc4000001161c */
[----:B------:R-:W-:Y:S02]  /*afb0*/  SHF.R.U32.HI R5, RZ, 0x8, R21 ;  /* 0x00000008ff057819 */ /* 0x000fe40000011615 */
[----:B------:R-:W-:Y:S02]  /*afc0*/  SHF.R.U32.HI R6, RZ, 0x8, R32 ;  /* 0x00000008ff067819 */ /* 0x000fe40000011620 */
[----:B------:R-:W-:Y:S02]  /*afd0*/  LOP3.LUT R5, R5, 0xffff, RZ, 0xc0, !PT ;  /* 0x0000ffff05057812 */ /* 0x000fe400078ec0ff */
[----:B------:R-:W-:Y:S02]  /*afe0*/  LOP3.LUT R6, R6, 0xffff, RZ, 0xc0, !PT ;  /* 0x0000ffff06067812 */ /* 0x000fe400078ec0ff */
[----:B------:R-:W-:Y:S02]  /*aff0*/  LOP3.LUT R4, R4, 0xffff, RZ, 0xc0, !PT ;  /* 0x0000ffff04047812 */ /* 0x000fe400078ec0ff */
[----:B------:R-:W-:-:S02]  /*b000*/  SHF.R.U32.HI R0, RZ, 0x8, R15 ;  /* 0x00000008ff007819 */ /* 0x000fc4000001160f */
[----:B------:R-:W-:Y:S02]  /*b010*/  PRMT R6, R6, 0x3340, R1 ;  /* 0x0000334006067816 */ /* 0x000fe40000000001 */
[----:B------:R-:W-:Y:S02]  /*b020*/  PRMT R5, R4, 0x3340, R5 ;  /* 0x0000334004057816 */ /* 0x000fe40000000005 */
[----:B------:R-:W-:Y:S02]  /*b030*/  LOP3.LUT R18, R18, 0xffff, RZ, 0xc0, !PT ;  /* 0x0000ffff12127812 */ /* 0x000fe400078ec0ff */
[----:B------:R-:W-:Y:S02]  /*b040*/  PRMT R17, R17, 0x5410, R8 ;  /* 0x0000541011117816 */ /* 0x000fe40000000008 */
[----:B------:R-:W-:Y:S02]  /*b050*/  F2FP.SATFINITE.E4M3.F32.PACK_AB_MERGE_C R26, R27, R26, RZ ;  /* 0x0000001a1b1a723e */ /* 0x000fe400048070ff */
[----:B------:R-:W-:-:S02]  /*b060*/  LOP3.LUT R15, R0, 0xffff, RZ, 0xc0, !PT ;  /* 0x0000ffff000f7812 */ /* 0x000fc400078ec0ff */
[----:B------:R-:W-:Y:S02]  /*b070*/  SHF.R.U32.HI R0, RZ, 0x8, R20 ;  /* 0x00000008ff007819 */ /* 0x000fe40000011614 */
[----:B------:R-:W-:Y:S01]  /*b080*/  PRMT R27, R5, 0x5410, R6 ;  /* 0x00005410051b7816 */ /* 0x000fe20000000006 */
[----:B------:R-:W4:Y:S01]  /*b090*/  LDL.LU R20, [R1+0x98] ;  /* 0x0000980001147983 */ /* 0x000f220000300800 */
[--C-:B------:R-:W-:Y:S02]  /*b0a0*/  PRMT R5, R9, 0x4210, R18.reuse ;  /* 0x0000421009057816 */ /* 0x100fe40000000012 */
[----:B------:R-:W-:Y:S02]  /*b0b0*/  PRMT R25, R17, 0x5210, R18 ;  /* 0x0000521011197816 */ /* 0x000fe40000000012 */
[----:B------:R-:W4:Y:S01]  /*b0c0*/  LDL.LU R18, [R1+0x94] ;  /* 0x0000940001127983 */ /* 0x000f220000300800 */
[----:B------:R-:W-:Y:S02]  /*b0d0*/  SHF.R.U32.HI R2, RZ, 0x8, R42 ;  /* 0x00000008ff027819 */ /* 0x000fe4000001162a */
[----:B------:R-:W-:-:S02]  /*b0e0*/  F2FP.SATFINITE.E4M3.F32.PACK_AB_MERGE_C R34, R35, R34, RZ ;  /* 0x000000222322723e */ /* 0x000fc400048070ff */
[----:B------:R-:W-:Y:S02]  /*b0f0*/  LOP3.LUT R2, R2, 0xffff, RZ, 0xc0, !PT ;  /* 0x0000ffff02027812 */ /* 0x000fe400078ec0ff */
[----:B------:R-:W-:Y:S02]  /*b100*/  LOP3.LUT R3, R3, 0xffff, RZ, 0xc0, !PT ;  /* 0x0000ffff03037812 */ /* 0x000fe400078ec0ff */
[----:B------:R-:W-:Y:S02]  /*b110*/  LOP3.LUT R10, R10, 0xffff, RZ, 0xc0, !PT ;  /* 0x0000ffff0a0a7812 */ /* 0x000fe400078ec0ff */
[----:B------:R-:W-:Y:S02]  /*b120*/  LOP3.LUT R26, R26, 0xffff, RZ, 0xc0, !PT ;  /* 0x0000ffff1a1a7812 */ /* 0x000fe400078ec0ff */
[----:B------:R-:W-:Y:S02]  /*b130*/  LOP3.LUT R34, R34, 0xffff, RZ, 0xc0, !PT ;  /* 0x0000ffff22227812 */ /* 0x000fe400078ec0ff */
[----:B------:R-:W-:-:S02]  /*b140*/  PRMT R15, R15, 0x3340, R2 ;  /* 0x000033400f0f7816 */ /* 0x000fc40000000002 */
[----:B------:R-:W-:Y:S02]  /*b150*/  PRMT R38, R3, 0x3340, R38 ;  /* 0x0000334003267816 */ /* 0x000fe40000000026 */
[----:B------:R-:W-:Y:S02]  /*b160*/  PRMT R4, R7, 0x4210, R10 ;  /* 0x0000421007047816 */ /* 0x000fe4000000000a */
[----:B------:R-:W-:Y:S02]  /*b170*/  SHF.R.U32.HI R2, RZ, 0x8, R19 ;  /* 0x00000008ff027819 */ /* 0x000fe40000011613 */
[----:B------:R-:W-:Y:S02]  /*b180*/  SHF.R.U32.HI R3, RZ, 0x8, R24 ;  /* 0x00000008ff037819 */ /* 0x000fe40000011618 */
[----:B------:R-:W-:Y:S02]  /*b190*/  PRMT R6, R11, 0x4210, R26 ;  /* 0x000042100b067816 */ /* 0x000fe4000000001a */
[----:B------:R-:W-:-:S02]  /*b1a0*/  PRMT R7, R13, 0x4210, R34 ;  /* 0x000042100d077816 */ /* 0x000fc40000000022 */
[----:B------:R-:W-:Y:S02]  /*b1b0*/  LOP3.LUT R19, R0, 0xffff, RZ, 0xc0, !PT ;  /* 0x0000ffff00137812 */ /* 0x000fe400078ec0ff */
[----:B------:R-:W-:Y:S01]  /*b1c0*/  LOP3.LUT R2, R2, 0xffff, RZ, 0xc0, !PT ;  /* 0x0000ffff02027812 */ /* 0x000fe200078ec0ff */
[----:B--2---:R0:W-:Y:S01]  /*b1d0*/  STS.128 [R36], R4 ;  /* 0x0000000424007388 */ /* 0x0041e20000000c00 */
[----:B------:R-:W-:Y:S02]  /*b1e0*/  LOP3.LUT R3, R3, 0xffff, RZ, 0xc0, !PT ;  /* 0x0000ffff03037812 */ /* 0x000fe400078ec0ff */
[----:B------:R-:W-:Y:S02]  /*b1f0*/  PRMT R2, R19, 0x3340, R2 ;  /* 0x0000334013027816 */ /* 0x000fe40000000002 */
[----:B------:R-:W-:Y:S02]  /*b200*/  PRMT R3, R3, 0x3340, R40 ;  /* 0x0000334003037816 */ /* 0x000fe40000000028 */
[----:B------:R-:W-:-:S02]  /*b210*/  PRMT R15, R15, 0x5410, R38 ;  /* 0x000054100f0f7816 */ /* 0x000fc40000000026 */
[----:B------:R-:W-:Y:S01]  /*b220*/  PRMT R3, R2, 0x5410, R3 ;  /* 0x0000541002037816 */ /* 0x000fe20000000003 */
[----:B0-----:R-:W2:Y:S01]  /*b230*/  LDL.LU R4, [R1+0x90] ;  /* 0x0000900001047983 */ /* 0x001ea20000300800 */
[----:B------:R-:W-:-:S03]  /*b240*/  IMAD.SHL.U32 R0, R41, 0x10, RZ ;  /* 0x0000001029007824 */ /* 0x000fc600078e00ff */
[----:B------:R-:W2:Y:S01]  /*b250*/  LDL.LU R14, [R1+0x8c] ;  /* 0x00008c00010e7983 */ /* 0x000ea20000300800 */
[----:B------:R-:W-:Y:S02]  /*b260*/  PRMT R24, R15, 0x5210, R10 ;  /* 0x000052100f187816 */ /* 0x000fe4000000000a */
[----:B------:R-:W-:Y:S02]  /*b270*/  PRMT R26, R3, 0x5210, R26 ;  /* 0x00005210031a7816 */ /* 0x000fe4000000001a */
[----:B------:R-:W-:Y:S02]  /*b280*/  PRMT R27, R27, 0x5210, R34 ;  /* 0x000052101b1b7816 */ /* 0x000fe40000000022 */
[----:B------:R-:W-:-:S03]  /*b290*/  LOP3.LUT R16, R0, 0xff0, RZ, 0xc0, !PT ;  /* 0x00000ff000107812 */ /* 0x000fc600078ec0ff */
[----:B------:R0:W-:Y:S01]  /*b2a0*/  STS.128 [R36+0x800], R24 ;  /* 0x0008001824007388 */ /* 0x0001e20000000c00 */
[----:B------:R-:W-:Y:S06]  /*b2b0*/  BAR.SYNC.DEFER_BLOCKING 0x0 ;  /* 0x0000000000007b1d */ /* 0x000fec0000010000 */
[----:B0-----:R-:W2:Y:S04]  /*b2c0*/  LDL.LU R26, [R1+0x88] ;  /* 0x00008800011a7983 */ /* 0x001ea80000300800 */
[----:B------:R-:W2:Y:S04]  /*b2d0*/  LDL.LU R12, [R1+0x84] ;  /* 0x00008400010c7983 */ /* 0x000ea80000300800 */
[----:B------:R-:W2:Y:S04]  /*b2e0*/  LDL.LU R24, [R1+0x80] ;  /* 0x0000800001187983 */ /* 0x000ea80000300800 */
[----:B------:R-:W0:Y:S01]  /*b2f0*/  LDS.128 R8, [R16+UR9] ;  /* 0x0000000910087984 */ /* 0x000e220008000c00 */
[C---:B-1----:R-:W-:Y:S01]  /*b300*/  IMAD R0, R39.reuse, UR4, RZ ;  /* 0x0000000427007c24 */ /* 0x042fe2000f8e02ff */
[----:B---3--:R-:W-:-:S04]  /*b310*/  ISETP.GE.AND P0, PT, R39, UR14, PT ;  /* 0x0000000e27007c0c */ /* 0x008fc8000bf06270 */
[----:B------:R-:W-:-:S04]  /*b320*/  IADD3 R45, P1, PT, R0, UR12, RZ ;  /* 0x0000000c002d7c10 */ /* 0x000fc8000ff3e0ff */
[----:B------:R-:W-:Y:S02]  /*b330*/  LEA.HI.X.SX32 R47, R0, UR13, 0x1, P1 ;  /* 0x0000000d002f7c11 */ /* 0x000fe400088f0eff */
[C---:B----4-:R-:W-:Y:S01]  /*b340*/  ISETP.LT.AND P1, PT, R18.reuse, UR15, !P0 ;  /* 0x0000000f12007c0c */ /* 0x050fe2000c721270 */
[----:B------:R-:W-:Y:S02]  /*b350*/  IMAD R7, R18, UR5, RZ ;  /* 0x0000000512077c24 */ /* 0x000fe4000f8e02ff */
[----:B------:R-:W3:Y:S01]  /*b360*/  LDL.LU R18, [R1+0x7c] ;  /* 0x00007c0001127983 */ /* 0x000ee20000300800 */
[C---:B------:R-:W-:Y:S01]  /*b370*/  IMAD R3, R37.reuse, UR5, RZ ;  /* 0x0000000525037c24 */ /* 0x040fe2000f8e02ff */
[----:B------:R-:W-:Y:S01]  /*b380*/  ISETP.LT.AND P4, PT, R37, UR15, !P0 ;  /* 0x0000000f25007c0c */ /* 0x000fe2000c781270 */
[C---:B------:R-:W-:Y:S01]  /*b390*/  IMAD R0, R20.reuse, UR5, RZ ;  /* 0x0000000514007c24 */ /* 0x040fe2000f8e02ff */
[----:B------:R-:W-:Y:S01]  /*b3a0*/  ISETP.LT.AND P3, PT, R20, UR15, !P0 ;  /* 0x0000000f14007c0c */ /* 0x000fe2000c761270 */
[----:B------:R-:W4:Y:S01]  /*b3b0*/  LDL.LU R22, [R1+0x78] ;  /* 0x0000780001167983 */ /* 0x000f220000300800 */
[----:B------:R-:W-:-:S02]  /*b3c0*/  IADD3 R2, P2, PT, R3, R45, RZ ;  /* 0x0000002d03027210 */ /* 0x000fc40007f5e0ff */
[C---:B0-----:R-:W-:Y:S01]  /*b3d0*/  PRMT R31, R9.reuse, 0x7773, RZ ;  /* 0x00007773091f7816 */ /* 0x041fe200000000ff */
[----:B------:R-:W4:Y:S01]  /*b3e0*/  LDL.LU R20, [R1+0x74] ;  /* 0x0000740001147983 */ /* 0x000f220000300800 */
[C---:B------:R-:W-:Y:S02]  /*b3f0*/  PRMT R33, R9.reuse, 0x7772, RZ ;  /* 0x0000777209217816 */ /* 0x040fe400000000ff */
[C---:B------:R-:W-:Y:S02]  /*b400*/  PRMT R35, R9.reuse, 0x7771, RZ ;  /* 0x0000777109237816 */ /* 0x040fe400000000ff */
[----:B------:R-:W-:Y:S02]  /*b410*/  PRMT R37, R9, 0x7770, RZ ;  /* 0x0000777009257816 */ /* 0x000fe400000000ff */
[----:B------:R-:W-:Y:S02]  /*b420*/  LEA.HI.X.SX32 R3, R3, R47, 0x1, P2 ;  /* 0x0000002f03037211 */ /* 0x000fe400010f0eff */
[----:B------:R-:W-:-:S02]  /*b430*/  PRMT R43, R8, 0x7770, RZ ;  /* 0x00007770082b7816 */ /* 0x000fc400000000ff */
[C---:B------:R-:W-:Y:S02]  /*b440*/  PRMT R13, R8.reuse, 0x7771, RZ ;  /* 0x00007771080d7816 */ /* 0x040fe400000000ff */
[C---:B------:R-:W-:Y:S01]  /*b450*/  PRMT R39, R8.reuse, 0x7773, RZ ;  /* 0x0000777308277816 */ /* 0x040fe200000000ff */
[----:B------:R0:W-:Y:S01]  /*b460*/  @P4 STG.E.U8 desc[UR20][R2.64], R43 ;  /* 0x0000002b02004986 */ /* 0x0001e2000c101114 */
[----:B------:R-:W-:Y:S02]  /*b470*/  PRMT R41, R8, 0x7772, RZ ;  /* 0x0000777208297816 */ /* 0x000fe400000000ff */
[C---:B------:R-:W-:Y:S02]  /*b480*/  PRMT R27, R10.reuse, 0x7773, RZ ;  /* 0x000077730a1b7816 */ /* 0x040fe400000000ff */
[C---:B------:R-:W-:Y:S02]  /*b490*/  PRMT R17, R10.reuse, 0x7772, RZ ;  /* 0x000077720a117816 */ /* 0x040fe400000000ff */
[----:B------:R-:W-:-:S02]  /*b4a0*/  PRMT R29, R10, 0x7771, RZ ;  /* 0x000077710a1d7816 */ /* 0x000fc400000000ff */
[----:B------:R-:W-:Y:S02]  /*b4b0*/  PRMT R15, R10, 0x7770, RZ ;  /* 0x000077700a0f7816 */ /* 0x000fe400000000ff */
[-C--:B------:R-:W-:Y:S02]  /*b4c0*/  IADD3 R6, P4, PT, R7, R45.reuse, RZ ;  /* 0x0000002d07067210 */ /* 0x080fe40007f9e0ff */
[C---:B--2---:R-:W-:Y:S01]  /*b4d0*/  ISETP.LT.AND P2, PT, R4.reuse, UR15, !P0 ;  /* 0x0000000f04007c0c */ /* 0x044fe2000c741270 */
[----:B------:R-:W-:Y:S01]  /*b4e0*/  IMAD R9, R4, UR5, RZ ;  /* 0x0000000504097c24 */ /* 0x000fe2000f8e02ff */
[----:B------:R-:W-:-:S04]  /*b4f0*/  IADD3 R4, P6, PT, R0, R45, RZ ;  /* 0x0000002d00047210 */ /* 0x000fc80007fde0ff */
[----:B------:R-:W-:Y:S01]  /*b500*/  LEA.HI.X.SX32 R5, R0, R47, 0x1, P6 ;  /* 0x0000002f00057211 */ /* 0x000fe200030f0eff */
[----:B------:R-:W-:Y:S01]  /*b510*/  IMAD R0, R14, UR5, RZ ;  /* 0x000000050e007c24 */ /* 0x000fe2000f8e02ff */
[----:B------:R-:W-:-:S03]  /*b520*/  IADD3 R8, P5, PT, R9, R45, RZ ;  /* 0x0000002d09087210 */ /* 0x000fc60007fbe0ff */
[----:B------:R1:W-:Y:S01]  /*b530*/  @P3 STG.E.U8 desc[UR20][R4.64], R13 ;  /* 0x0000000d04003986 */ /* 0x0003e2000c101114 */
[----:B------:R-:W-:Y:S02]  /*b540*/  IADD3 R10, P3, PT, R0, R45, RZ ;  /* 0x0000002d000a7210 */ /* 0x000fe40007f7e0ff */
[C---:B------:R-:W-:Y:S02]  /*b550*/  PRMT R19, R11.reuse, 0x7773, RZ ;  /* 0x000077730b137816 */ /* 0x040fe400000000ff */
[C---:B------:R-:W-:Y:S02]  /*b560*/  PRMT R21, R11.reuse, 0x7772, RZ ;  /* 0x000077720b157816 */ /* 0x040fe400000000ff */
[C---:B------:R-:W-:Y:S02]  /*b570*/  PRMT R23, R11.reuse, 0x7771, RZ ;  /* 0x000077710b177816 */ /* 0x040fe400000000ff */
[----:B------:R-:W-:Y:S02]  /*b580*/  PRMT R25, R11, 0x7770, RZ ;  /* 0x000077700b197816 */ /* 0x000fe400000000ff */
[----:B------:R-:W-:-:S02]  /*b590*/  LEA.HI.X.SX32 R7, R7, R47, 0x1, P4 ;  /* 0x0000002f07077211 */ /* 0x000fc400020f0eff */
[-C--:B------:R-:W-:Y:S02]  /*b5a0*/  LEA.HI.X.SX32 R9, R9, R47.reuse, 0x1, P5 ;  /* 0x0000002f09097211 */ /* 0x080fe400028f0eff */
[----:B------:R-:W-:Y:S01]  /*b5b0*/  LEA.HI.X.SX32 R11, R0, R47, 0x1, P3 ;  /* 0x0000002f000b7211 */ /* 0x000fe200018f0eff */
[----:B------:R-:W-:Y:S01]  /*b5c0*/  @P1 STG.E.U8 desc[UR20][R6.64], R41 ;  /* 0x0000002906001986 */ /* 0x000fe2000c101114 */
[----:B------:R-:W-:-:S03]  /*b5d0*/  IMAD R0, R26, UR5, RZ ;  /* 0x000000051a007c24 */ /* 0x000fc6000f8e02ff */
[----:B------:R2:W-:Y:S01]  /*b5e0*/  @P2 STG.E.U8 desc[UR20][R8.64], R39 ;  /* 0x0000002708002986 */ /* 0x0005e2000c101114 */
[----:B------:R-:W-:Y:S02]  /*b5f0*/  ISETP.LT.AND P6, PT, R14, UR15, !P0 ;  /* 0x0000000f0e007c0c */ /* 0x000fe4000c7c1270 */
[----:B0-----:R-:W-:Y:S01]  /*b600*/  IADD3 R2, P2, PT, R0, R45, RZ ;  /* 0x0000002d00027210 */ /* 0x001fe20007f5e0ff */
[----:B------:R-:W4:Y:S01]  /*b610*/  LDL.LU R14, [R1+0x70] ;  /* 0x00007000010e7983 */ /* 0x000f220000300800 */
[----:B------:R-:W-:Y:S02]  /*b620*/  ISETP.LT.AND P4, PT, R26, UR15, !P0 ;  /* 0x0000000f1a007c0c */ /* 0x000fe4000c781270 */
[----:B------:R-:W-:Y:S01]  /*b630*/  LEA.HI.X.SX32 R3, R0, R47, 0x1, P2 ;  /* 0x0000002f00037211 */ /* 0x000fe200010f0eff */
[----:B------:R-:W4:Y:S01]  /*b640*/  LDL.LU R26, [R1+0x6c] ;  /* 0x00006c00011a7983 */ /* 0x000f220000300800 */
[C---:B---3--:R-:W-:Y:S01]  /*b650*/  ISETP.LT.AND P2, PT, R18.reuse, UR15, !P0 ;  /* 0x0000000f12007c0c */ /* 0x048fe2000c741270 */
[----:B------:R-:W-:-:S02]  /*b660*/  IMAD R0, R18, UR5, RZ ;  /* 0x0000000512007c24 */ /* 0x000fc4000f8e02ff */
[----:B------:R-:W3:Y:S01]  /*b670*/  LDL.LU R18, [R1+0x68] ;  /* 0x0000680001127983 */ /* 0x000ee20000300800 */
[C---:B------:R-:W-:Y:S01]  /*b680*/  ISETP.LT.AND P3, PT, R12.reuse, UR15, !P0 ;  /* 0x0000000f0c007c0c */ /* 0x040fe2000c761270 */
[----:B------:R-:W-:Y:S02]  /*b690*/  IMAD R12, R12, UR5, RZ ;  /* 0x000000050c0c7c24 */ /* 0x000fe4000f8e02ff */
[----:B------:R0:W-:Y:S01]  /*b6a0*/  @P6 STG.E.U8 desc[UR20][R10.64], R37 ;  /* 0x000000250a006986 */ /* 0x0001e2000c101114 */
[C---:B-1----:R-:W-:Y:S01]  /*b6b0*/  IMAD R13, R24.reuse, UR5, RZ ;  /* 0x00000005180d7c24 */ /* 0x042fe2000f8e02ff */
[----:B------:R-:W-:Y:S02]  /*b6c0*/  ISETP.LT.AND P1, PT, R24, UR15, !P0 ;  /* 0x0000000f18007c0c */ /* 0x000fe4000c721270 */
[----:B------:R1:W-:Y:S01]  /*b6d0*/  @P4 STG.E.U8 desc[UR20][R2.64], R35 ;  /* 0x0000002302004986 */ /* 0x0003e2000c101114 */
[-C--:B------:R-:W-:Y:S02]  /*b6e0*/  IADD3 R4, P5, PT, R12, R45.reuse, RZ ;  /* 0x0000002d0c047210 */ /* 0x080fe40007fbe0ff */
[-C--:B--2---:R-:W-:Y:S01]  /*b6f0*/  IADD3 R8, P6, PT, R13, R45.reuse, RZ ;  /* 0x0000002d0d087210 */ /* 0x084fe20007fde0ff */
[----:B------:R-:W2:Y:S01]  /*b700*/  LDL.LU R24, [R1+0x64] ;  /* 0x0000640001187983 */ /* 0x000ea20000300800 */
[----:B0-----:R-:W-:-:S02]  /*b710*/  IADD3 R10, P4, PT, R0, R45, RZ ;  /* 0x0000002d000a7210 */ /* 0x001fc40007f9e0ff */
[-C--:B------:R-:W-:Y:S02]  /*b720*/  LEA.HI.X.SX32 R5, R12, R47.reuse, 0x1, P5 ;  /* 0x0000002f0c057211 */ /* 0x080fe400028f0eff */
[-C--:B------:R-:W-:Y:S01]  /*b730*/  LEA.HI.X.SX32 R11, R0, R47.reuse, 0x1, P4 ;  /* 0x0000002f000b7211 */ /* 0x080fe200020f0eff */
[C---:B----4-:R-:W-:Y:S01]  /*b740*/  IMAD R0, R22.reuse, UR5, RZ ;  /* 0x0000000516007c24 */ /* 0x050fe2000f8e02ff */
[----:B------:R-:W-:Y:S02]  /*b750*/  ISETP.LT.AND P5, PT, R22, UR15, !P0 ;  /* 0x0000000f16007c0c */ /* 0x000fe4000c7a1270 */
[----:B------:R-:W4:Y:S01]  /*b760*/  LDL.LU R22, [R1+0x60] ;  /* 0x0000600001167983 */ /* 0x000f220000300800 */
[----:B------:R-:W-:-:S03]  /*b770*/  LEA.HI.X.SX32 R9, R13, R47, 0x1, P6 ;  /* 0x0000002f0d097211 */ /* 0x000fc600030f0eff */
[----:B------:R-:W4:Y:S01]  /*b780*/  LDL.LU R28, [R1+0x5c] ;  /* 0x00005c00011c7983 */ /* 0x000f220000300800 */
[----:B-1----:R-:W-:-:S03]  /*b790*/  IMAD R3, R20, UR5, RZ ;  /* 0x0000000514037c24 */ /* 0x002fc6000f8e02ff */
[----:B------:R-:W-:Y:S04]  /*b7a0*/  @P3 STG.E.U8 desc[UR20][R4.64], R33 ;  /* 0x0000002104003986 */ /* 0x000fe8000c101114 */
[----:B------:R-:W-:Y:S01]  /*b7b0*/  @P1 STG.E.U8 desc[UR20][R8.64], R31 ;  /* 0x0000001f08001986 */ /* 0x000fe2000c101114 */
[----:B------:R-:W-:-:S03]  /*b7c0*/  ISETP.LT.AND P1, PT, R20, UR15, !P0 ;  /* 0x0000000f14007c0c */ /* 0x000fc6000c721270 */
[----:B------:R-:W4:Y:S01]  /*b7d0*/  LDL.LU R20, [R1+0x58] ;  /* 0x0000580001147983 */ /* 0x000f220000300800 */
[CC--:B------:R-:W-:Y:S02]  /*b7e0*/  IADD3 R12, P3, PT, R0.reuse, R45.reuse, RZ ;  /* 0x0000002d000c7210 */ /* 0x0c0fe40007f7e0ff */
[C---:B------:R-:W-:Y:S01]  /*b7f0*/  IADD3 R2, P4, PT, R3.reuse, R45, RZ ;  /* 0x0000002d03027210 */ /* 0x040fe20007f9e0ff */
[----:B------:R0:W-:Y:S01]  /*b800*/  @P2 STG.E.U8 desc[UR20][R10.64], R15 ;  /* 0x0000000f0a002986 */ /* 0x0001e2000c101114 */
[-C--:B------:R-:W-:Y:S02]  /*b810*/  LEA.HI.X.SX32 R13, R0, R47.reuse, 0x1, P3 ;  /* 0x0000002f000d7211 */ /* 0x080fe400018f0eff */
[----:B------:R-:W-:Y:S01]  /*b820*/  LEA.HI.X.SX32 R3, R3, R47, 0x1, P4 ;  /* 0x0000002f03037211 */ /* 0x000fe200020f0eff */
[----:B------:R4:W1:Y:S01]  /*b830*/  LDS.128 R4, [R16+UR9+0x1000] ;  /* 0x0010000910047984 */ /* 0x0008620008000c00 */
[C---:B------:R-:W-:Y:S01]  /*b840*/  ISETP.LT.AND P3, PT, R26.reuse, UR15, !P0 ;  /* 0x0000000f1a007c0c */ /* 0x040fe2000c761270 */
[----:B------:R-:W-:-:S02]  /*b850*/  IMAD R0, R26, UR5, RZ ;  /* 0x000000051a007c24 */ /* 0x000fc4000f8e02ff */
[----:B------:R-:W4:Y:S01]  /*b860*/  LDL.LU R26, [R1+0x54] ;  /* 0x00005400011a7983 */ /* 0x000f220000300800 */
[C---:B---3--:R-:W-:Y:S01]  /*b870*/  ISETP.LT.AND P4, PT, R18.reuse, UR15, !P0 ;  /* 0x0000000f12007c0c */ /* 0x048fe2000c781270 */
[----:B0-----:R-:W-:Y:S02]  /*b880*/  IMAD R15, R18, UR5, RZ ;  /* 0x00000005120f7c24 */ /* 0x001fe4000f8e02ff */
[----:B------:R-:W3:Y:S01]  /*b890*/  LDL.LU R18, [R1+0x50] ;  /* 0x0000500001127983 */ /* 0x000ee20000300800 */
[C---:B------:R-:W-:Y:S01]  /*b8a0*/  ISETP.LT.AND P2, PT, R14.reuse, UR15, !P0 ;  /* 0x0000000f0e007c0c */ /* 0x040fe2000c741270 */
[----:B------:R-:W-:Y:S02]  /*b8b0*/  IMAD R14, R14, UR5, RZ ;  /* 0x000000050e0e7c24 */ /* 0x000fe4000f8e02ff */
[----:B------:R0:W-:Y:S01]  /*b8c0*/  @P5 STG.E.U8 desc[UR20][R12.64], R29 ;  /* 0x0000001d0c005986 */ /* 0x0001e2000c101114 */
[-C--:B------:R-:W-:Y:S02]  /*b8d0*/  IADD3 R10, P5, PT, R0, R45.reuse, RZ ;  /* 0x0000002d000a7210 */ /* 0x080fe40007fbe0ff */
[----:B------:R-:W-:-:S02]  /*b8e0*/  IADD3 R8, P6, PT, R14, R45, RZ ;  /* 0x0000002d0e087210 */ /* 0x000fc40007fde0ff */
[-C--:B------:R-:W-:Y:S02]  /*b8f0*/  LEA.HI.X.SX32 R11, R0, R47.reuse, 0x1, P5 ;  /* 0x0000002f000b7211 */ /* 0x080fe400028f0eff */
[----:B------:R-:W-:Y:S01]  /*b900*/  LEA.HI.X.SX32 R9, R14, R47, 0x1, P6 ;  /* 0x0000002f0e097211 */ /* 0x000fe200030f0eff */
[----:B------:R0:W-:Y:S01]  /*b910*/  @P1 STG.E.U8 desc[UR20][R2.64], R17 ;  /* 0x0000001102001986 */ /* 0x0001e2000c101114 */
[C---:B------:R-:W-:Y:S01]  /*b920*/  IADD3 R14, P1, PT, R15.reuse, R45, RZ ;  /* 0x0000002d0f0e7210 */ /* 0x040fe20007f3e0ff */
[----:B--2---:R-:W-:Y:S02]  /*b930*/  IMAD R0, R24, UR5, RZ ;  /* 0x0000000518007c24 */ /* 0x004fe4000f8e02ff */
[----:B------:R2:W-:Y:S01]  /*b940*/  @P2 STG.E.U8 desc[UR20][R8.64], R27 ;  /* 0x0000001b08002986 */ /* 0x0005e2000c101114 */
[----:B------:R-:W-:-:S03]  /*b950*/  LEA.HI.X.SX32 R15, R15, R47, 0x1, P1 ;  /* 0x0000002f0f0f7211 */ /* 0x000fc600008f0eff */
[----:B------:R-:W-:Y:S01]  /*b960*/  @P3 STG.E.U8 desc[UR20][R10.64], R25 ;  /* 0x000000190a003986 */ /* 0x000fe2000c101114 */
[----:B------:R-:W-:Y:S01]  /*b970*/  ISETP.LT.AND P3, PT, R24, UR15, !P0 ;  /* 0x0000000f18007c0c */ /* 0x000fe2000c761270 */
[C---:B----4-:R-:W-:Y:S01]  /*b980*/  IMAD R16, R22.reuse, UR5, RZ ;  /* 0x0000000516107c24 */ /* 0x050fe2000f8e02ff */
[----:B------:R-:W-:Y:S01]  /*b990*/  ISETP.LT.AND P2, PT, R22, UR15, !P0 ;  /* 0x0000000f16007c0c */ /* 0x000fe2000c741270 */
[----:B------:R-:W4:Y:S04]  /*b9a0*/  LDL.LU R24, [R1+0x4c] ;  /* 0x00004c0001187983 */ /* 0x000f280000300800 */
[----:B------:R-:W4:Y:S01]  /*b9b0*/  LDL.LU R22, [R1+0x48] ;  /* 0x0000480001167983 */ /* 0x000f220000300800 */
[----:B0-----:R-:W-:Y:S01]  /*b9c0*/  IADD3 R12, P1, PT, R0, R45, RZ ;  /* 0x0000002d000c7210 */ /* 0x001fe20007f3e0ff */
[----:B------:R-:W-:-:S02]  /*b9d0*/  IMAD R17, R28, UR5, RZ ;  /* 0x000000051c117c24 */ /* 0x000fc4000f8e02ff */
[----:B------:R1:W-:Y:S01]  /*b9e0*/  @P4 STG.E.U8 desc[UR20][R14.64], R23 ;  /* 0x000000170e004986 */ /* 0x0003e2000c101114 */
[----:B------:R-:W-:Y:S02]  /*b9f0*/  ISETP.LT.AND P4, PT, R28, UR15, !P0 ;  /* 0x0000000f1c007c0c */ /* 0x000fe4000c781270 */
[----:B------:R-:W-:Y:S02]  /*ba00*/  IADD3 R2, P5, PT, R16, R45, RZ ;  /* 0x0000002d10027210 */ /* 0x000fe40007fbe0ff */
[----:B------:R-:W-:Y:S01]  /*ba10*/  LEA.HI.X.SX32 R13, R0, R47, 0x1, P1 ;  /* 0x0000002f000d7211 */ /* 0x000fe200008f0eff */
[C---:B------:R-:W-:Y:S01]  /*ba20*/  IMAD R0, R20.reuse, UR5, RZ ;  /* 0x0000000514007c24 */ /* 0x040fe2000f8e02ff */
[----:B------:R-:W-:Y:S02]  /*ba30*/  ISETP.LT.AND P1, PT, R20, UR15, !P0 ;  /* 0x0000000f14007c0c */ /* 0x000fe4000c721270 */
[----:B--2---:R-:W-:Y:S01]  /*ba40*/  IADD3 R8, P6, PT, R17, R45, RZ ;  /* 0x0000002d11087210 */ /* 0x004fe20007fde0ff */
[----:B------:R-:W2:Y:S01]  /*ba50*/  LDL.LU R20, [R1+0x44] ;  /* 0x0000440001147983 */ /* 0x000ea20000300800 */
[----:B------:R-:W-:-:S02]  /*ba60*/  LEA.HI.X.SX32 R3, R16, R47, 0x1, P5 ;  /* 0x0000002f10037211 */ /* 0x000fc400028f0eff */
[----:B------:R-:W-:Y:S02]  /*ba70*/  LEA.HI.X.SX32 R9, R17, R47, 0x1, P6 ;  /* 0x0000002f11097211 */ /* 0x000fe400030f0eff */
[----:B-1----:R-:W-:Y:S01]  /*ba80*/  PRMT R23, R4, 0x7770, RZ ;  /* 0x0000777004177816 */ /* 0x002fe200000000ff */
[----:B------:R0:W-:Y:S04]  /*ba90*/  @P3 STG.E.U8 desc[UR20][R12.64], R21 ;  /* 0x000000150c003986 */ /* 0x0001e8000c101114 */
[----:B------:R-:W-:Y:S04]  /*baa0*/  @P2 STG.E.U8 desc[UR20][R2.64], R19 ;  /* 0x0000001302002986 */ /* 0x000fe8000c101114 */
[----:B------:R1:W-:Y:S01]  /*bab0*/  @P4 STG.E.U8 desc[UR20][R8.64], R23 ;  /* 0x0000001708004986 */ /* 0x0003e2000c101114 */
[C---:B---3--:R-:W-:Y:S01]  /*bac0*/  ISETP.LT.AND P4, PT, R18.reuse, UR15, !P0 ;  /* 0x0000000f12007c0c */ /* 0x048fe2000c781270 */
[----:B------:R-:W-:-:S02]  /*bad0*/  IMAD R14, R18, UR5, RZ ;  /* 0x00000005120e7c24 */ /* 0x000fc4000f8e02ff */
[----:B------:R-:W3:Y:S01]  /*bae0*/  LDL.LU R18, [R1+0x40] ;  /* 0x0000400001127983 */ /* 0x000ee20000300800 */
[----:B------:R-:W-:Y:S02]  /*baf0*/  IADD3 R10, P3, PT, R0, R45, RZ ;  /* 0x0000002d000a7210 */ /* 0x000fe40007f7e0ff */
[----:B------:R-:W-:Y:S01]  /*bb00*/  ISETP.LT.AND P2, PT, R26, UR15, !P0 ;  /* 0x0000000f1a007c0c */ /* 0x000fe2000c741270 */
[----:B------:R-:W3:Y:S01]  /*bb10*/  LDL.LU R27, [R1+0x3c] ;  /* 0x00003c00011b7983 */ /* 0x000ee20000300800 */
[----:B------:R-:W-:Y:S01]  /*bb20*/  LEA.HI.X.SX32 R11, R0, R47, 0x1, P3 ;  /* 0x0000002f000b7211 */ /* 0x000fe200018f0eff */
[----:B------:R-:W-:Y:S02]  /*bb30*/  IMAD R0, R26, UR5, RZ ;  /* 0x000000051a007c24 */ /* 0x000fe4000f8e02ff */
[----:B------:R-:W3:Y:S03]  /*bb40*/  LDL.LU R26, [R1+0x38] ;  /* 0x00003800011a7983 */ /* 0x000ee60000300800 */
[----:B0-----:R-:W-:Y:S01]  /*bb50*/  IADD3 R12, P6, PT, R0, R45, RZ ;  /* 0x0000002d000c7210 */ /* 0x001fe20007fde0ff */
[----:B------:R-:W3:Y:S01]  /*bb60*/  LDL.LU R25, [R1+0x34] ;  /* 0x0000340001197983 */ /* 0x000ee20000300800 */
[----:B------:R-:W-:-:S02]  /*bb70*/  PRMT R17, R4, 0x7771, RZ ;  /* 0x0000777104117816 */ /* 0x000fc400000000ff */
[----:B------:R-:W-:Y:S02]  /*bb80*/  LEA.HI.X.SX32 R13, R0, R47, 0x1, P6 ;  /* 0x0000002f000d7211 */ /* 0x000fe400030f0eff */
[----:B-1----:R-:W-:Y:S01]  /*bb90*/  PRMT R23, R4, 0x7772, RZ ;  /* 0x0000777204177816 */ /* 0x002fe200000000ff */
[----:B------:R0:W-:Y:S01]  /*bba0*/  @P1 STG.E.U8 desc[UR20][R10.64], R17 ;  /* 0x000000110a001986 */ /* 0x0001e2000c101114 */
[----:B----4-:R-:W-:-:S03]  /*bbb0*/  IMAD R0, R22, UR5, RZ ;  /* 0x0000000516007c24 */ /* 0x010fc6000f8e02ff */
[----:B------:R1:W-:Y:S01]  /*bbc0*/  @P2 STG.E.U8 desc[UR20][R12.64], R23 ;  /* 0x000000170c002986 */ /* 0x0003e2000c101114 */
[C---:B------:R-:W-:Y:S01]  /*bbd0*/  ISETP.LT.AND P3, PT, R24.reuse, UR15, !P0 ;  /* 0x0000000f18007c0c */ /* 0x040fe2000c761270 */
[----:B------:R-:W-:Y:S01]  /*bbe0*/  IMAD R15, R24, UR5, RZ ;  /* 0x00000005180f7c24 */ /* 0x000fe2000f8e02ff */
[----:B0-----:R-:W-:Y:S01]  /*bbf0*/  IADD3 R10, P2, PT, R0, R45, RZ ;  /* 0x0000002d000a7210 */ /* 0x001fe20007f5e0ff */
[----:B------:R-:W4:Y:S01]  /*bc00*/  LDL.LU R24, [R1+0x30] ;  /* 0x0000300001187983 */ /* 0x000f220000300800 */
[----:B------:R-:W-:Y:S02]  /*bc10*/  ISETP.LT.AND P1, PT, R22, UR15, !P0 ;  /* 0x0000000f16007c0c */ /* 0x000fe4000c721270 */
[----:B------:R-:W-:Y:S01]  /*bc20*/  LEA.HI.X.SX32 R11, R0, R47, 0x1, P2 ;  /* 0x0000002f000b7211 */ /* 0x000fe200010f0eff */
[----:B------:R-:W4:Y:S01]  /*bc30*/  LDL.LU R16, [R1+0x28] ;  /* 0x0000280001107983 */ /* 0x000f220000300800 */
[----:B------:R-:W-:Y:S02]  /*bc40*/  IADD3 R2, P5, PT, R14, R45, RZ ;  /* 0x0000002d0e027210 */ /* 0x000fe40007fbe0ff */
[C---:B--2---:R-:W-:Y:S01]  /*bc50*/  ISETP.LT.AND P2, PT, R20.reuse, UR15, !P0 ;  /* 0x0000000f14007c0c */ /* 0x044fe2000c741270 */
[----:B------:R-:W-:Y:S01]  /*bc60*/  IMAD R0, R20, UR5, RZ ;  /* 0x0000000514007c24 */ /* 0x000fe2000f8e02ff */
[----:B------:R-:W2:Y:S01]  /*bc70*/  LDL.LU R22, [R1+0x24] ;  /* 0x0000240001167983 */ /* 0x000ea20000300800 */
[----:B------:R-:W-:-:S03]  /*bc80*/  LEA.HI.X.SX32 R3, R14, R47, 0x1, P5 ;  /* 0x0000002f0e037211 */ /* 0x000fc600028f0eff */
[----:B------:R-:W2:Y:S01]  /*bc90*/  LDL.LU R20, [R1+0x20] ;  /* 0x0000200001147983 */ /* 0x000ea20000300800 */
[----:B------:R-:W-:-:S05]  /*bca0*/  PRMT R21, R4, 0x7773, RZ ;  /* 0x0000777304157816 */ /* 0x000fca00000000ff */
[----:B------:R0:W-:Y:S01]  /*bcb0*/  @P4 STG.E.U8 desc[UR20][R2.64], R21 ;  /* 0x0000001502004986 */ /* 0x0001e2000c101114 */
[C---:B---3--:R-:W-:Y:S01]  /*bcc0*/  ISETP.LT.AND P4, PT, R18.reuse, UR15, !P0 ;  /* 0x0000000f12007c0c */ /* 0x048fe2000c781270 */
[----:B------:R-:W-:Y:S02]  /*bcd0*/  IMAD R14, R18, UR5, RZ ;  /* 0x00000005120e7c24 */ /* 0x000fe4000f8e02ff */
[----:B------:R-:W3:Y:S01]  /*bce0*/  LDL.LU R18, [R1+0x2c] ;  /* 0x00002c0001127983 */ /* 0x000ee20000300800 */
[----:B------:R-:W-:Y:S02]  /*bcf0*/  IADD3 R8, P6, PT, R15, R45, RZ ;  /* 0x0000002d0f087210 */ /* 0x000fe40007fde0ff */
[----:B------:R-:W-:Y:S02]  /*bd00*/  PRMT R19, R5, 0x7770, RZ ;  /* 0x0000777005137816 */ /* 0x000fe400000000ff */
[----:B------:R-:W-:Y:S02]  /*bd10*/  LEA.HI.X.SX32 R9, R15, R47, 0x1, P6 ;  /* 0x0000002f0f097211 */ /* 0x000fe400030f0eff */
[----:B------:R-:W-:-:S02]  /*bd20*/  PRMT R17, R5, 0x7771, RZ ;  /* 0x0000777105117816 */ /* 0x000fc400000000ff */
[C---:B-1----:R-:W-:Y:S01]  /*bd30*/  IADD3 R12, P6, PT, R0.reuse, R45, RZ ;  /* 0x0000002d000c7210 */ /* 0x042fe20007fde0ff */
[----:B------:R1:W-:Y:S01]  /*bd40*/  @P3 STG.E.U8 desc[UR20][R8.64], R19 ;  /* 0x0000001308003986 */ /* 0x0003e2000c101114 */
[----:B------:R-:W-:Y:S01]  /*bd50*/  IMAD R15, R27, UR5, RZ ;  /* 0x000000051b0f7c24 */ /* 0x000fe2000f8e02ff */
[----:B------:R-:W-:Y:S02]  /*bd60*/  PRMT R23, R5, 0x7772, RZ ;  /* 0x0000777205177816 */ /* 0x000fe400000000ff */
[----:B------:R-:W-:Y:S01]  /*bd70*/  LEA.HI.X.SX32 R13, R0, R47, 0x1, P6 ;  /* 0x0000002f000d7211 */ /* 0x000fe200030f0eff */
[----:B------:R4:W-:Y:S01]  /*bd80*/  @P1 STG.E.U8 desc[UR20][R10.64], R17 ;  /* 0x000000110a001986 */ /* 0x0009e2000c101114 */
[----:B------:R-:W-:Y:S01]  /*bd90*/  ISETP.LT.AND P3, PT, R27, UR15, !P0 ;  /* 0x0000000f1b007c0c */ /* 0x000fe2000c761270 */
[C---:B------:R-:W-:Y:S01]  /*bda0*/  IMAD R0, R26.reuse, UR5, RZ ;  /* 0x000000051a007c24 */ /* 0x040fe2000f8e02ff */
[----:B------:R-:W-:Y:S01]  /*bdb0*/  ISETP.LT.AND P1, PT, R26, UR15, !P0 ;  /* 0x0000000f1a007c0c */ /* 0x000fe2000c721270 */
[----:B------:R4:W-:Y:S01]  /*bdc0*/  @P2 STG.E.U8 desc[UR20][R12.64], R23 ;  /* 0x000000170c002986 */ /* 0x0009e2000c101114 */
[----:B0-----:R-:W-:-:S02]  /*bdd0*/  IADD3 R2, P5, PT, R14, R45, RZ ;  /* 0x0000002d0e027210 */ /* 0x001fc40007fbe0ff */
[-C--:B------:R-:W-:Y:S02]  /*bde0*/  IADD3 R4, P6, PT, R15, R45.reuse, RZ ;  /* 0x0000002d0f047210 */ /* 0x080fe40007fde0ff */
[----:B-1----:R-:W-:Y:S02]  /*bdf0*/  IADD3 R8, P2, PT, R0, R45, RZ ;  /* 0x0000002d00087210 */ /* 0x002fe40007f5e0ff */
[-C--:B------:R-:W-:Y:S02]  /*be00*/  LEA.HI.X.SX32 R3, R14, R47.reuse, 0x1, P5 ;  /* 0x0000002f0e037211 */ /* 0x080fe400028f0eff */
[----:B------:R-:W-:Y:S02]  /*be10*/  PRMT R21, R5, 0x7773, RZ ;  /* 0x0000777305157816 */ /* 0x000fe400000000ff */
[-C--:B------:R-:W-:Y:S02]  /*be20*/  LEA.HI.X.SX32 R5, R15, R47.reuse, 0x1, P6 ;  /* 0x0000002f0f057211 */ /* 0x080fe400030f0eff */
[----:B------:R-:W-:Y:S01]  /*be30*/  PRMT R19, R6, 0x7770, RZ ;  /* 0x0000777006137816 */ /* 0x000fe200000000ff */
[----:B----4-:R-:W-:Y:S01]  /*be40*/  IMAD R11, R24, UR5, RZ ;  /* 0x00000005180b7c24 */ /* 0x010fe2000f8e02ff */
[----:B------:R-:W-:-:S02]  /*be50*/  LEA.HI.X.SX32 R9, R0, R47, 0x1, P2 ;  /* 0x0000002f00097211 */ /* 0x000fc400010f0eff */
[----:B------:R-:W-:Y:S01]  /*be60*/  PRMT R17, R6, 0x7771, RZ ;  /* 0x0000777106117816 */ /* 0x000fe200000000ff */
[----:B------:R-:W-:Y:S01]  /*be70*/  @P4 STG.E.U8 desc[UR20][R2.64], R21 ;  /* 0x0000001502004986 */ /* 0x000fe2000c101114 */
[----:B------:R-:W-:-:S03]  /*be80*/  IMAD R13, R16, UR5, RZ ;  /* 0x00000005100d7c24 */ /* 0x000fc6000f8e02ff */
[----:B------:R0:W-:Y:S01]  /*be90*/  @P3 STG.E.U8 desc[UR20][R4.64], R19 ;  /* 0x0000001304003986 */ /* 0x0001e2000c101114 */
[----:B------:R-:W-:Y:S02]  /*bea0*/  IMAD R0, R25, UR5, RZ ;  /* 0x0000000519007c24 */ /* 0x000fe4000f8e02ff */
[----:B--2---:R-:W-:Y:S01]  /*beb0*/  IMAD R15, R20, UR5, RZ ;  /* 0x00000005140f7c24 */ /* 0x004fe2000f8e02ff */
[----:B------:R1:W-:Y:S01]  /*bec0*/  @P1 STG.E.U8 desc[UR20][R8.64], R17 ;  /* 0x0000001108001986 */ /* 0x0003e2000c101114 */
[-C--:B------:R-:W-:Y:S01]  /*bed0*/  IADD3 R10, P2, PT, R13, R45.reuse, RZ ;  /* 0x0000002d0d0a7210 */ /* 0x080fe20007f5e0ff */
[----:B------:R-:W-:Y:S01]  /*bee0*/  IMAD R14, R22, UR5, RZ ;  /* 0x00000005160e7c24 */ /* 0x000fe2000f8e02ff */
[CC--:B0-----:R-:W-:Y:S02]  /*bef0*/  IADD3 R4, P1, PT, R11.reuse, R45.reuse, RZ ;  /* 0x0000002d0b047210 */ /* 0x0c1fe40007f3e0ff */
[----:B------:R-:W-:Y:S02]  /*bf00*/  IADD3 R2, P6, PT, R0, R45, RZ ;  /* 0x0000002d00027210 */ /* 0x000fe40007fde0ff */
[----:B------:R-:W-:-:S02]  /*bf10*/  LEA.HI.X.SX32 R5, R11, R47, 0x1, P1 ;  /* 0x0000002f0b057211 */ /* 0x000fc400008f0eff */
[----:B------:R-:W-:Y:S02]  /*bf20*/  IADD3 R12, P1, PT, R15, R45, RZ ;  /* 0x0000002d0f0c7210 */ /* 0x000fe40007f3e0ff */
[----:B------:R-:W-:Y:S02]  /*bf30*/  ISETP.LT.AND P5, PT, R25, UR15, !P0 ;  /* 0x0000000f19007c0c */ /* 0x000fe4000c7a1270 */
[----:B------:R-:W-:Y:S02]  /*bf40*/  ISETP.LT.AND P4, PT, R24, UR15, !P0 ;  /* 0x0000000f18007c0c */ /* 0x000fe4000c781270 */
[----:B------:R-:W-:Y:S02]  /*bf50*/  ISETP.LT.AND P3, PT, R16, UR15, !P0 ;  /* 0x0000000f10007c0c */ /* 0x000fe4000c761270 */
[-C--:B------:R-:W-:Y:S02]  /*bf60*/  LEA.HI.X.SX32 R11, R13, R47.reuse, 0x1, P2 ;  /* 0x0000002f0d0b7211 */ /* 0x080fe400010f0eff */
[----:B------:R-:W-:-:S02]  /*bf70*/  LEA.HI.X.SX32 R3, R0, R47, 0x1, P6 ;  /* 0x0000002f00037211 */ /* 0x000fc400030f0eff */
[----:B------:R-:W-:Y:S02]  /*bf80*/  ISETP.LT.AND P2, PT, R22, UR15, !P0 ;  /* 0x0000000f16007c0c */ /* 0x000fe4000c741270 */
[----:B------:R-:W-:Y:S02]  /*bf90*/  LEA.HI.X.SX32 R13, R15, R47, 0x1, P1 ;  /* 0x0000002f0f0d7211 */ /* 0x000fe400008f0eff */
[----:B-1----:R-:W-:Y:S02]  /*bfa0*/  IADD3 R8, P6, PT, R14, R45, RZ ;  /* 0x0000002d0e087210 */ /* 0x002fe40007fde0ff */
[----:B------:R-:W-:Y:S02]  /*bfb0*/  ISETP.LT.AND P1, PT, R20, UR15, !P0 ;  /* 0x0000000f14007c0c */ /* 0x000fe4000c721270 */
[----:B------:R-:W-:Y:S02]  /*bfc0*/  LEA.HI.X.SX32 R9, R14, R47, 0x1, P6 ;  /* 0x0000002f0e097211 */ /* 0x000fe400030f0eff */
[----:B------:R-:W-:-:S02]  /*bfd0*/  PRMT R25, R6, 0x7772, RZ ;  /* 0x0000777206197816 */ /* 0x000fc400000000ff */
[----:B------:R-:W-:Y:S02]  /*bfe0*/  PRMT R23, R6, 0x7773, RZ ;  /* 0x0000777306177816 */ /* 0x000fe400000000ff */
[C---:B------:R-:W-:Y:S02]  /*bff0*/  PRMT R17, R7.reuse, 0x7773, RZ ;  /* 0x0000777307117816 */ /* 0x040fe400000000ff */
[C---:B------:R-:W-:Y:S02]  /*c000*/  PRMT R19, R7.reuse, 0x7772, RZ ;  /* 0x0000777207137816 */ /* 0x040fe400000000ff */
[C---:B------:R-:W-:Y:S02]  /*c010*/  PRMT R21, R7.reuse, 0x7771, RZ ;  /* 0x0000777107157816 */ /* 0x040fe400000000ff */
[----:B------:R-:W-:Y:S01]  /*c020*/  PRMT R7, R7, 0x7770, RZ ;  /* 0x0000777007077816 */ /* 0x000fe200000000ff */
[----:B------:R0:W-:Y:S04]  /*c030*/  @P5 STG.E.U8 desc[UR20][R2.64], R25 ;  /* 0x0000001902005986 */ /* 0x0001e8000c101114 */
[----:B------:R0:W-:Y:S04]  /*c040*/  @P4 STG.E.U8 desc[UR20][R4.64], R23 ;  /* 0x0000001704004986 */ /* 0x0001e8000c101114 */
[----:B------:R0:W-:Y:S04]  /*c050*/  @P3 STG.E.U8 desc[UR20][R10.64], R7 ;  /* 0x000000070a003986 */ /* 0x0001e8000c101114 */
[----:B------:R0:W-:Y:S04]  /*c060*/  @P2 STG.E.U8 desc[UR20][R8.64], R21 ;  /* 0x0000001508002986 */ /* 0x0001e8000c101114 */
[----:B------:R0:W-:Y:S01]  /*c070*/  @P1 STG.E.U8 desc[UR20][R12.64], R19 ;  /* 0x000000130c001986 */ /* 0x0001e2000c101114 */
[C---:B---3--:R-:W-:Y:S01]  /*c080*/  IMAD R16, R18.reuse, UR5, RZ ;  /* 0x0000000512107c24 */ /* 0x048fe2000f8e02ff */
[----:B------:R-:W-:-:S04]  /*c090*/  ISETP.LT.AND P0, PT, R18, UR15, !P0 ;  /* 0x0000000f12007c0c */ /* 0x000fc8000c701270 */
[----:B------:R-:W-:-:S04]  /*c0a0*/  IADD3 R14, P6, PT, R16, R45, RZ ;  /* 0x0000002d100e7210 */ /* 0x000fc80007fde0ff */
[----:B------:R-:W-:-:S05]  /*c0b0*/  LEA.HI.X.SX32 R15, R16, R47, 0x1, P6 ;  /* 0x0000002f100f7211 */ /* 0x000fca00030f0eff */
[----:B------:R0:W-:Y:S01]  /*c0c0*/  @P0 STG.E.U8 desc[UR20][R14.64], R17 ;  /* 0x000000110e000986 */ /* 0x0001e2000c101114 */
[----:B------:R-:W-:Y:S06]  /*c0d0*/  BAR.SYNC.DEFER_BLOCKING 0x0 ;  /* 0x0000000000007b1d */ /* 0x000fec0000010000 */
[----:B------:R-:W-:Y:S05]  /*c0e0*/  BRA.U UP0, `(.L_x_13) ;  /* 0x0000000100a07547 */ /* 0x000fea000b800000 */
[----:B------:R-:W1:Y:S01]  /*c0f0*/  S2UR UR5, SR_CgaCtaId ;  /* 0x00000000000579c3 */ /* 0x000e620000008800 */
[----:B------:R-:W-:Y:S01]  /*c100*/  NOP ;  /* 0x0000000000007918 */ /* 0x000fe20000000000 */
[----:B------:R-:W-:Y:S01]  /*c110*/  UMOV UR4, 0x50 ;  /* 0x0000005000047882 */ /* 0x000fe20000000000 */
[----:B------:R-:W-:Y:S02]  /*c120*/  IMAD.U32 R0, RZ, RZ, UR8 ;  /* 0x00000008ff007e24 */ /* 0x000fe4000f8e00ff */
[----:B0-----:R-:W-:Y:S02]  /*c130*/  IMAD.MOV.U32 R3, RZ, RZ, 0x3 ;  /* 0x00000003ff037424 */ /* 0x001fe400078e00ff */
[----:B------:R-:W-:Y:S01]  /*c140*/  IMAD.MOV.U32 R7, RZ, RZ, 0x1 ;  /* 0x00000001ff077424 */ /* 0x000fe200078e00ff */
[----:B------:R-:W-:-:S04]  /*c150*/  LOP3.LUT R0, R0, 0xffff, RZ, 0xc0, !PT ;  /* 0x0000ffff00007812 */ /* 0x000fc800078ec0ff */
[----:B------:R-:W-:-:S05]  /*c160*/  SHF.R.U32.HI R0, RZ, 0x5, R0 ;  /* 0x00000005ff007819 */ /* 0x000fca0000011600 */
[----:B------:R-:W-:Y:S01]  /*c170*/  VIADD R2, R0, 0x10 ;  /* 0x0000001000027836 */ /* 0x000fe20000000000 */
[----:B------:R-:W-:Y:S01]  /*c180*/  SHF.L.U32 R0, R3, R0, RZ ;  /* 0x0000000003007219 */ /* 0x000fe200000006ff */
[----:B-1----:R-:W-:-:S03]  /*c190*/  ULEA UR6, UR5, UR4, 0x18 ;  /* 0x0000000405067291 */ /* 0x002fc6000f8ec0ff */
[----:B------:R-:W-:-:S04]  /*c1a0*/  SHF.L.U32 R3, R7, R2, RZ ;  /* 0x0000000207037219 */ /* 0x000fc800000006ff */
[----:B------:R-:W-:Y:S02]  /*c1b0*/  LOP3.LUT R0, R3, R0, RZ, 0xfc, !PT ;  /* 0x0000000003007212 */ /* 0x000fe400078efcff */
[----:B------:R-:W0:Y:S02]  /*c1c0*/  LDS R5, [UR6] ;  /* 0x00000006ff057984 */ /* 0x000e240008000800 */
[C---:B------:R-:W-:Y:S02]  /*c1d0*/  LOP3.LUT R2, R0.reuse, 0xffff, RZ, 0xc0, !PT ;  /* 0x0000ffff00027812 */ /* 0x040fe400078ec0ff */
[----:B0-----:R-:W-:-:S04]  /*c1e0*/  LOP3.LUT R3, R0, 0xffff, R5, 0x80, !PT ;  /* 0x0000ffff00037812 */ /* 0x001fc800078e8005 */
[----:B------:R-:W-:-:S13]  /*c1f0*/  ISETP.NE.AND P0, PT, R3, R2, PT ;  /* 0x000000020300720c */ /* 0x000fda0003f05270 */
[----:B------:R-:W-:Y:S05]  /*c200*/  @P0 BRA `(.L_x_14) ;  /* 0x0000000000500947 */ /* 0x000fea0003800000 */
[----:B------:R-:W-:Y:S02]  /*c210*/  SHF.R.U32.HI R5, RZ, 0x10, R5 ;  /* 0x00000010ff057819 */ /* 0x000fe40000011605 */
[----:B------:R-:W-:-:S04]  /*c220*/  SHF.R.U32.HI R2, RZ, 0x10, R0 ;  /* 0x00000010ff027819 */ /* 0x000fc80000011600 */
[----:B------:R-:W-:-:S04]  /*c230*/  LOP3.LUT R5, R5, R2, RZ, 0xc0, !PT ;  /* 0x0000000205057212 */ /* 0x000fc800078ec0ff */
[----:B------:R-:W-:-:S13]  /*c240*/  ISETP.NE.AND P0, PT, R5, R2, PT ;  /* 0x000000020500720c */ /* 0x000fda0003f05270 */
[----:B------:R-:W-:Y:S05]  /*c250*/  @P0 BRA `(.L_x_15) ;  /* 0x0000000000300947 */ /* 0x000fea0003800000 */
[----:B------:R-:W-:Y:S01]  /*c260*/  R2UR UR4, R0 ;  /* 0x00000000000472ca */ /* 0x000fe200000e0000 */
[----:B------:R-:W-:Y:S01]  /*c270*/  VOTEU.ANY UR5, UPT, PT ;  /* 0x0000000000057886 */ /* 0x000fe200038e0100 */
[----:B------:R-:W0:Y:S01]  /*c280*/  S2R R0, SR_LANEID ;  /* 0x0000000000007919 */ /* 0x000e220000000000 */
[----:B------:R-:W-:-:S10]  /*c290*/  UFLO.U32 UR5, UR5 ;  /* 0x00000005000572bd */ /* 0x000fd400080e0000 */
[----:B------:R-:W-:-:S06]  /*c2a0*/  ULOP3.LUT UR4, URZ, UR4, URZ, 0x33, !UPT ;  /* 0x00000004ff047292 */ /* 0x000fcc000f8e33ff */
[----:B------:R-:W-:-:S04]  /*c2b0*/  IMAD.U32 R2, RZ, RZ, UR4 ;  /* 0x00000004ff027e24 */ /* 0x000fc8000f8e00ff */
[----:B------:R-:W1:Y:S02]  /*c2c0*/  REDUX UR7, R2 ;  /* 0x00000000020773c4 */ /* 0x000e640000000000 */
[----:B------:R2:W-:Y:S01]  /*c2d0*/  UTCATOMSWS.AND URZ, UR4 ;  /* 0x0000000400ff79e3 */ /* 0x0005e20008000000 */
[----:B0-----:R-:W-:Y:S01]  /*c2e0*/  ISETP.EQ.U32.AND P0, PT, R0, UR5, PT ;  /* 0x0000000500007c0c */ /* 0x001fe2000bf02070 */
[----:B-1----:R-:W-:-:S12]  /*c2f0*/  IMAD.U32 R0, RZ, RZ, UR7 ;  /* 0x00000007ff007e24 */ /* 0x002fd8000f8e00ff */
[----:B------:R2:W-:Y:S01]  /*c300*/  @P0 ATOMS.AND RZ, [UR6], R0 ;  /* 0x00000000ffff098c */ /* 0x0005e2000a800006 */
[----:B------:R-:W-:Y:S05]  /*c310*/  BRA `(.L_x_13) ;  /* 0x0000000000147947 */ /* 0x000fea0003800000 */
.L_x_15:
[----:B------:R-:W-:-:S07]  /*c320*/  MOV R2, 0xc340 ;  /* 0x0000c34000027802 */ /* 0x000fce0000000f00 */
[----:B------:R-:W-:Y:S05]  /*c330*/  CALL.REL.NOINC `($__internal_0_$__cuda_sm10x_tcgen05_guardrail_trap_col_being_dealloced_not_returned_by_alloc) ;  /* 0x00000000002c7944 */ /* 0x000fea0003c00000 */
[----:B------:R-:W-:Y:S05]  /*c340*/  BRA `(.L_x_13) ;  /* 0x0000000000087947 */ /* 0x000fea0003800000 */
.L_x_14:
[----:B------:R-:W-:-:S07]  /*c350*/  MOV R2, 0xc370 ;  /* 0x0000c37000027802 */ /* 0x000fce0000000f00 */
[----:B------:R-:W-:Y:S05]  /*c360*/  CALL.REL.NOINC `($__internal_2_$__cuda_sm10x_tcgen05_guardrail_trap_unallocated_columns_being_dealloced) ;  /* 0x0000000000387944 */ /* 0x000fea0003c00000 */
.L_x_13:
[----:B------:R-:W-:Y:S01]  /*c370*/  NOP ;  /* 0x0000000000007918 */ /* 0x000fe20000000000 */
[----:B--2---:R-:W-:Y:S05]  /*c380*/  EXIT ;  /* 0x000000000000794d */ /* 0x004fea0003800000 */
.L_x_8:
[----:B------:R-:W0:Y:S02]  /*c390*/  SYNCS.PHASECHK.TRANS64.TRYWAIT P3, [UR6], R121 ;  /* 0x00000079ff0075a7 */ /* 0x000e240008061106 */
[----:B0-----:R-:W-:Y:S05]  /*c3a0*/  @!P3 BRA `(.L_x_8) ;  /* 0xfffffffc00f8b947 */ /* 0x001fea000383ffff */
[----:B------:R-:W-:Y:S05]  /*c3b0*/  BRA `(.L_x_16) ;  /* 0xffffffb400487947 */ /* 0x000fea000383ffff */
.L_x_12:
[----:B------:R-:W1:Y:S02]  /*c3c0*/  SYNCS.PHASECHK.TRANS64.TRYWAIT P0, [UR6], R0 ;  /* 0x00000000ff0075a7 */ /* 0x000e640008001106 */
[----:B-1----:R-:W-:Y:S05]  /*c3d0*/  @!P0 BRA `(.L_x_12) ;  /* 0xfffffffc00f88947 */ /* 0x002fea000383ffff */
[----:B------:R-:W-:Y:S05]  /*c3e0*/  BRA `(.L_x_11) ;  /* 0xffffffe400ec7947 */ /* 0x000fea000383ffff */
        .weak           $__internal_0_$__cuda_sm10x_tcgen05_guardrail_trap_col_being_dealloced_not_returned_by_alloc
        .type           $__internal_0_$__cuda_sm10x_tcgen05_guardrail_trap_col_being_dealloced_not_returned_by_alloc,@function
        .size           $__internal_0_$__cuda_sm10x_tcgen05_guardrail_trap_col_being_dealloced_not_returned_by_alloc,($__internal_1_$__cuda_sm10x_tcgen05_guardrail_trap_phase_invalid_during_alloc - $__internal_0_$__cuda_sm10x_tcgen05_guardrail_trap_col_being_dealloced_not_returned_by_alloc)
$__internal_0_$__cuda_sm10x_tcgen05_guardrail_trap_col_being_dealloced_not_returned_by_alloc:
[----:B------:R-:W-:Y:S05]  /*c3f0*/  BPT.TRAP 0x1 ;  /* 0x000000040000795c */ /* 0x000fea0000300000 */
[----:B------:R-:W-:-:S04]  /*c400*/  IMAD.MOV.U32 R3, RZ, RZ, 0x0 ;  /* 0x00000000ff037424 */ /* 0x000fc800078e00ff */
[----:B------:R-:W-:Y:S05]  /*c410*/  RET.REL.NODEC R2 `(matmul_kernel) ;  /* 0xffffff3802f87950 */ /* 0x000fea0003c3ffff */
        .weak           $__internal_1_$__cuda_sm10x_tcgen05_guardrail_trap_phase_invalid_during_alloc
        .type           $__internal_1_$__cuda_sm10x_tcgen05_guardrail_trap_phase_invalid_during_alloc,@function
        .size           $__internal_1_$__cuda_sm10x_tcgen05_guardrail_trap_phase_invalid_during_alloc,($__internal_2_$__cuda_sm10x_tcgen05_guardrail_trap_unallocated_columns_being_dealloced - $__internal_1_$__cuda_sm10x_tcgen05_guardrail_trap_phase_invalid_during_alloc)
$__internal_1_$__cuda_sm10x_tcgen05_guardrail_trap_phase_invalid_during_alloc:
[----:B------:R-:W-:Y:S05]  /*c420*/  BPT.TRAP 0x1 ;  /* 0x000000040000795c */ /* 0x000fea0000300000 */
[----:B------:R-:W-:-:S04]  /*c430*/  IMAD.MOV.U32 R3, RZ, RZ, 0x0 ;  /* 0x00000000ff037424 */ /* 0x000fc800078e00ff */
[----:B------:R-:W-:Y:S05]  /*c440*/  RET.REL.NODEC R2 `(matmul_kernel) ;  /* 0xffffff3802ec7950 */ /* 0x000fea0003c3ffff */
        .weak           $__internal_2_$__cuda_sm10x_tcgen05_guardrail_trap_unallocated_columns_being_dealloced
        .type           $__internal_2_$__cuda_sm10x_tcgen05_guardrail_trap_unallocated_columns_being_dealloced,@function
        .size           $__internal_2_$__cuda_sm10x_tcgen05_guardrail_trap_unallocated_columns_being_dealloced,(.L_x_20 - $__internal_2_$__cuda_sm10x_tcgen05_guardrail_trap_unallocated_columns_being_dealloced)
$__internal_2_$__cuda_sm10x_tcgen05_guardrail_trap_unallocated_columns_being_dealloced:
[----:B------:R-:W-:Y:S05]  /*c450*/  BPT.TRAP 0x1 ;  /* 0x000000040000795c */ /* 0x000fea0000300000 */
[----:B------:R-:W-:-:S04]  /*c460*/  IMAD.MOV.U32 R3, RZ, RZ, 0x0 ;  /* 0x00000000ff037424 */ /* 0x000fc800078e00ff */
[----:B------:R-:W-:Y:S05]  /*c470*/  RET.REL.NODEC R2 `(matmul_kernel) ;  /* 0xffffff3802e07950 */ /* 0x000fea0003c3ffff */
.L_x_17:
[----:B------:R-:W-:-:S00]  /*c480*/  BRA `(.L_x_17) ;  /* 0xfffffffc00fc7947 */ /* 0x000fc0000383ffff */
[----:B------:R-:W-:-:S00]  /*c490*/  NOP ;  /* 0x0000000000007918 */ /* 0x000fc00000000000 */
        /* <DEDUP_REMOVED lines=14> */
.L_x_20:


//--------------------- .nv.shared.matmul_kernel  --------------------------
	.section	.nv.shared.matmul_kernel,"aw",@nobits
	.sectionflags	@""
	.align	16
	.zero		1024


//--------------------- .nv.shared.reserved.0     --------------------------
	.section	.nv.shared.reserved.0,"aw",@nobits
	.align	8
	.weak		__nv_reservedSMEM_offset_0_alias
	.size		__nv_reservedSMEM_offset_0_alias, 0, 64
	.other		__nv_reservedSMEM_offset_0_alias,@"STO_CUDA_RESERVED_SHARED STV_DEFAULT"
__nv_reservedSMEM_offset_0_alias:
	.zero		0
.nv.shared.reserved.0:
	.zero		64
	.weak		__nv_reservedSMEM_allocation_phase
	.type		__nv_reservedSMEM_allocation_phase,@object
	.size		__nv_reservedSMEM_allocation_phase,(.L_0 - __nv_reservedSMEM_allocation_phase)
__nv_reservedSMEM_allocation_phase:
	.zero		1
.L_0:
	.zero		7
	.weak		__nv_reservedSMEM_devtool_atexit_pc
	.type		__nv_reservedSMEM_devtool_atexit_pc,@object
	.size		__nv_reservedSMEM_devtool_atexit_pc,(__nv_reservedSMEM_allocation_mask - __nv_reservedSMEM_devtool_atexit_pc)
__nv_reservedSMEM_devtool_atexit_pc:
	.zero		8
	.weak		__nv_reservedSMEM_allocation_mask
	.type		__nv_reservedSMEM_allocation_mask,@object
	.size		__nv_reservedSMEM_allocation_mask,(.L_2 - __nv_reservedSMEM_allocation_mask)
__nv_reservedSMEM_allocation_mask:
	.zero		4
.L_2:


//--------------------- .nv.constant0.matmul_kernel --------------------------
	.section	.nv.constant0.matmul_kernel,"a",@progbits
	.sectionflags	@""
	.align	4
.nv.constant0.matmul_kernel:
	.zero		976


//--------------------- SYMBOLS --------------------------

	.type		.nv.reservedSmem.offset0,@object
	.size		.nv.reservedSmem.offset0,0x4
	.type		.nv.reservedSmem.cap,@object
	.size		.nv.reservedSmem.cap,0x4
